	.target	sm_90a

	.elftype	@"ET_EXEC"


//--------------------- .note.nv.tkinfo           --------------------------
	.section	.note.nv.tkinfo,"",@"SHT_NOTE"
	.sectionflags	@"SHF_NOTE_NV_TKINFO"
	.tkinfo
        /*0018*/ 	.word	0x00000002
        /*0030*/ 	.string	""
        /*0030*/ 	.string	"ptxas"
        /*0030*/ 	.string	"Cuda compilation tools, release 13.0, V13.0.88"
        /*0030*/ 	.string	"Build cuda_13.0.r13.0/compiler.36424714_0"
        /*0030*/ 	.string	"-arch sm_90a -m 64 "



//--------------------- .note.nv.cuinfo           --------------------------
	.section	.note.nv.cuinfo,"",@"SHT_NOTE"
	.sectionflags	@"SHF_NOTE_NV_CUINFO"
        /*0018*/ 	.short	0x0002
        /*001a*/ 	.short	0x005a
        /*001c*/ 	.short	0x0082
	.zero		2


//--------------------- .nv.info                  --------------------------
	.section	.nv.info,"",@"SHT_CUDA_INFO"
	.align	4


	//----- nvinfo : EIATTR_REGCOUNT
	.align		4
        /*0000*/ 	.byte	0x04, 0x2f
        /*0002*/ 	.short	(.L_15 - .L_14)
	.align		4
.L_14:
        /*0004*/ 	.word	index@(_ZN7cutlass13device_kernelINS_4gemm6kernel13GemmUniversalIN4cute5tupleIJiiiiEEENS1_10collective13CollectiveMmaINS1_34MainloopSm90TmaGmmaWarpSpecializedILi5ENS5_IJNS4_1CILi1EEESB_SB_EEENS1_32KernelTmaWarpSpecializedPingpongEEENS5_IJNSA_ILi64EEENSA_ILi256EEESF_EEENS_10bfloat16_tENS5_IJSB_llEEESI_NS5_IJlSB_lEEENS4_8TiledMMAINS4_8MMA_AtomIJNS4_4SM904GMMA28MMA_64x256x16_F32BF16BF16_SSILNSO_5MajorE1ELSQ_0ELNSO_7ScaleInE1ELSR_1EEEEEENS4_6LayoutISC_NS5_IJNSA_ILi0EEESV_SV_EEEEENS5_IJNS4_10UnderscoreESY_SY_EEEEENS4_13SM90_TMA_LOADENS4_14ComposedLayoutINS4_7SwizzleILi3ELi4ELi3EEENS4_18smem_ptr_flag_bitsILi16EEENSU_INS5_IJSF_NSA_ILi8EEEEEENS5_IJSB_SF_EEEEEEEvNS4_8identityES11_NS12_IS14_S16_NSU_INS5_IJS17_SF_EEENS5_IJSF_SB_EEEEEEEvS1C_EENS_8epilogue10collective6detail29Sm90TmaWarpSpecializedAdapterINS1J_15DefaultEpilogueISI_SK_SK_NS1I_6thread17LinearCombinationISI_Li1EffLNS1N_9ScaleType4KindE0ELNS_15FloatRoundStyleE2ESI_EENS1_15EpilogueDefaultEEEEEvvEEEEvNT_6ParamsE)
        /*0008*/ 	.word	0x000000a8


	//----- nvinfo : EIATTR_FRAME_SIZE
	.align		4
.L_15:
        /*000c*/ 	.byte	0x04, 0x11
        /*000e*/ 	.short	(.L_17 - .L_16)
	.align		4
.L_16:
        /*0010*/ 	.word	index@(_ZN7cutlass13device_kernelINS_4gemm6kernel13GemmUniversalIN4cute5tupleIJiiiiEEENS1_10collective13CollectiveMmaINS1_34MainloopSm90TmaGmmaWarpSpecializedILi5ENS5_IJNS4_1CILi1EEESB_SB_EEENS1_32KernelTmaWarpSpecializedPingpongEEENS5_IJNSA_ILi64EEENSA_ILi256EEESF_EEENS_10bfloat16_tENS5_IJSB_llEEESI_NS5_IJlSB_lEEENS4_8TiledMMAINS4_8MMA_AtomIJNS4_4SM904GMMA28MMA_64x256x16_F32BF16BF16_SSILNSO_5MajorE1ELSQ_0ELNSO_7ScaleInE1ELSR_1EEEEEENS4_6LayoutISC_NS5_IJNSA_ILi0EEESV_SV_EEEEENS5_IJNS4_10UnderscoreESY_SY_EEEEENS4_13SM90_TMA_LOADENS4_14ComposedLayoutINS4_7SwizzleILi3ELi4ELi3EEENS4_18smem_ptr_flag_bitsILi16EEENSU_INS5_IJSF_NSA_ILi8EEEEEENS5_IJSB_SF_EEEEEEEvNS4_8identityES11_NS12_IS14_S16_NSU_INS5_IJS17_SF_EEENS5_IJSF_SB_EEEEEEEvS1C_EENS_8epilogue10collective6detail29Sm90TmaWarpSpecializedAdapterINS1J_15DefaultEpilogueISI_SK_SK_NS1I_6thread17LinearCombinationISI_Li1EffLNS1N_9ScaleType4KindE0ELNS_15FloatRoundStyleE2ESI_EENS1_15EpilogueDefaultEEEEEvvEEEEvNT_6ParamsE)
        /*0014*/ 	.word	0x00000008


	//----- nvinfo : EIATTR_MIN_STACK_SIZE
	.align		4
.L_17:
        /*0018*/ 	.byte	0x04, 0x12
        /*001a*/ 	.short	(.L_19 - .L_18)
	.align		4
.L_18:
        /*001c*/ 	.word	index@(_ZN7cutlass13device_kernelINS_4gemm6kernel13GemmUniversalIN4cute5tupleIJiiiiEEENS1_10collective13CollectiveMmaINS1_34MainloopSm90TmaGmmaWarpSpecializedILi5ENS5_IJNS4_1CILi1EEESB_SB_EEENS1_32KernelTmaWarpSpecializedPingpongEEENS5_IJNSA_ILi64EEENSA_ILi256EEESF_EEENS_10bfloat16_tENS5_IJSB_llEEESI_NS5_IJlSB_lEEENS4_8TiledMMAINS4_8MMA_AtomIJNS4_4SM904GMMA28MMA_64x256x16_F32BF16BF16_SSILNSO_5MajorE1ELSQ_0ELNSO_7ScaleInE1ELSR_1EEEEEENS4_6LayoutISC_NS5_IJNSA_ILi0EEESV_SV_EEEEENS5_IJNS4_10UnderscoreESY_SY_EEEEENS4_13SM90_TMA_LOADENS4_14ComposedLayoutINS4_7SwizzleILi3ELi4ELi3EEENS4_18smem_ptr_flag_bitsILi16EEENSU_INS5_IJSF_NSA_ILi8EEEEEENS5_IJSB_SF_EEEEEEEvNS4_8identityES11_NS12_IS14_S16_NSU_INS5_IJS17_SF_EEENS5_IJSF_SB_EEEEEEEvS1C_EENS_8epilogue10collective6detail29Sm90TmaWarpSpecializedAdapterINS1J_15DefaultEpilogueISI_SK_SK_NS1I_6thread17LinearCombinationISI_Li1EffLNS1N_9ScaleType4KindE0ELNS_15FloatRoundStyleE2ESI_EENS1_15EpilogueDefaultEEEEEvvEEEEvNT_6ParamsE)
        /*0020*/ 	.word	0x00000008
.L_19:


//--------------------- .nv.compat                --------------------------
	.section	.nv.compat,"",@"SHT_CUDA_COMPAT_INFO"
	.align	4
        /*0000*/ 	.byte	0x02, 0x09, 0x01, 0x00, 0x02, 0x02, 0x04, 0x00, 0x02, 0x05, 0x05, 0x00, 0x03, 0x07, 0x01, 0x01
        /*0010*/ 	.byte	0x02, 0x03, 0x01, 0x00, 0x02, 0x06, 0x01, 0x00, 0x04, 0x0b, 0x08, 0x00, 0x00, 0x00, 0x00, 0x00
        /*0020*/ 	.byte	0x00, 0x00, 0x00, 0x00


//--------------------- .nv.info._ZN7cutlass13device_kernelINS_4gemm6kernel13GemmUniversalIN4cute5tupleIJiiiiEEENS1_10collective13CollectiveMmaINS1_34MainloopSm90TmaGmmaWarpSpecializedILi5ENS5_IJNS4_1CILi1EEESB_SB_EEENS1_32KernelTmaWarpSpecializedPingpongEEENS5_IJNSA_ILi64EEENSA_ILi256EEESF_EEENS_10bfloat16_tENS5_IJSB_llEEESI_NS5_IJlSB_lEEENS4_8TiledMMAINS4_8MMA_AtomIJNS4_4SM904GMMA28MMA_64x256x16_F32BF16BF16_SSILNSO_5MajorE1ELSQ_0ELNSO_7ScaleInE1ELSR_1EEEEEENS4_6LayoutISC_NS5_IJNSA_ILi0EEESV_SV_EEEEENS5_IJNS4_10UnderscoreESY_SY_EEEEENS4_13SM90_TMA_LOADENS4_14ComposedLayoutINS4_7SwizzleILi3ELi4ELi3EEENS4_18smem_ptr_flag_bitsILi16EEENSU_INS5_IJSF_NSA_ILi8EEEEEENS5_IJSB_SF_EEEEEEEvNS4_8identityES11_NS12_IS14_S16_NSU_INS5_IJS17_SF_EEENS5_IJSF_SB_EEEEEEEvS1C_EENS_8epilogue10collective6detail29Sm90TmaWarpSpecializedAdapterINS1J_15DefaultEpilogueISI_SK_SK_NS1I_6thread17LinearCombinationISI_Li1EffLNS1N_9ScaleType4KindE0ELNS_15FloatRoundStyleE2ESI_EENS1_15EpilogueDefaultEEEEEvvEEEEvNT_6ParamsE --------------------------
	.section	.nv.info._ZN7cutlass13device_kernelINS_4gemm6kernel13GemmUniversalIN4cute5tupleIJiiiiEEENS1_10collective13CollectiveMmaINS1_34MainloopSm90TmaGmmaWarpSpecializedILi5ENS5_IJNS4_1CILi1EEESB_SB_EEENS1_32KernelTmaWarpSpecializedPingpongEEENS5_IJNSA_ILi64EEENSA_ILi256EEESF_EEENS_10bfloat16_tENS5_IJSB_llEEESI_NS5_IJlSB_lEEENS4_8TiledMMAINS4_8MMA_AtomIJNS4_4SM904GMMA28MMA_64x256x16_F32BF16BF16_SSILNSO_5MajorE1ELSQ_0ELNSO_7ScaleInE1ELSR_1EEEEEENS4_6LayoutISC_NS5_IJNSA_ILi0EEESV_SV_EEEEENS5_IJNS4_10UnderscoreESY_SY_EEEEENS4_13SM90_TMA_LOADENS4_14ComposedLayoutINS4_7SwizzleILi3ELi4ELi3EEENS4_18smem_ptr_flag_bitsILi16EEENSU_INS5_IJSF_NSA_ILi8EEEEEENS5_IJSB_SF_EEEEEEEvNS4_8identityES11_NS12_IS14_S16_NSU_INS5_IJS17_SF_EEENS5_IJSF_SB_EEEEEEEvS1C_EENS_8epilogue10collective6detail29Sm90TmaWarpSpecializedAdapterINS1J_15DefaultEpilogueISI_SK_SK_NS1I_6thread17LinearCombinationISI_Li1EffLNS1N_9ScaleType4KindE0ELNS_15FloatRoundStyleE2ESI_EENS1_15EpilogueDefaultEEEEEvvEEEEvNT_6ParamsE,"",@"SHT_CUDA_INFO"
	.sectionflags	@""
	.align	4


	//----- nvinfo : EIATTR_CUDA_API_VERSION
	.align		4
        /*0000*/ 	.byte	0x04, 0x37
        /*0002*/ 	.short	(.L_21 - .L_20)
.L_20:
        /*0004*/ 	.word	0x00000082


	//----- nvinfo : EIATTR_KPARAM_INFO
	.align		4
.L_21:
        /*0008*/ 	.byte	0x04, 0x17
        /*000a*/ 	.short	(.L_23 - .L_22)
.L_22:
        /*000c*/ 	.word	0x00000000
        /*0010*/ 	.short	0x0000
        /*0012*/ 	.short	0x0070
        /*0014*/ 	.byte	0x00, 0xf0, 0x01, 0x10


	//----- nvinfo : EIATTR_SPARSE_MMA_MASK
	.align		4
.L_23:
        /*0018*/ 	.byte	0x03, 0x50
        /*001a*/ 	.short	0x0000


	//----- nvinfo : EIATTR_MAXREG_COUNT
	.align		4
        /*001c*/ 	.byte	0x03, 0x1b
        /*001e*/ 	.short	0x00a8


	//----- nvinfo : EIATTR_NUM_BARRIERS
	.align		4
        /*0020*/ 	.byte	0x02, 0x4c
        /*0022*/ 	.byte	0x01
	.zero		1


	//----- nvinfo : EIATTR_EXTERNS
	.align		4
        /*0024*/ 	.byte	0x04, 0x0f
        /*0026*/ 	.short	(.L_25 - .L_24)


	//   ....[0]....
	.align		4
.L_24:
        /*0028*/ 	.word	index@(__assertfail)


	//----- nvinfo : EIATTR_ANNOTATIONS
	.align		4
.L_25:
        /*002c*/ 	.byte	0x04, 0x55
        /*002e*/ 	.short	(.L_27 - .L_26)


	//   ....[0]....
.L_26:
        /*0030*/ 	.word	0x00000001
        /*0034*/ 	.byte	0xf0, 0x0a, 0x00, 0x00, 0x01, 0x00, 0x00, 0x00, 0xd0, 0x9c, 0x00, 0x00, 0x01, 0x00, 0x00, 0x00
        /*0044*/ 	.byte	0xe0, 0xa8, 0x00, 0x00


	//----- nvinfo : EIATTR_MERCURY_ISA_VERSION
	.align		4
.L_27:
        /*0048*/ 	.byte	0x03, 0x5f
        /*004a*/ 	.short	0x0101


	//----- nvinfo : EIATTR_INT_WARP_WIDE_INSTR_OFFSETS
	.align		4
        /*004c*/ 	.byte	0x04, 0x31
        /*004e*/ 	.short	(.L_29 - .L_28)


	//   ....[0]....
.L_28:
        /*0050*/ 	.word	0x00000400


	//   ....[1]....
        /*0054*/ 	.word	0x00000420


	//   ....[2]....
        /*0058*/ 	.word	0x000004a0


	//   ....[3]....
        /*005c*/ 	.word	0x000004b0


	//   ....[4]....
        /*0060*/ 	.word	0x000004c0


	//   ....[5]....
        /*0064*/ 	.word	0x000004e0


	//   ....[6]....
        /*0068*/ 	.word	0x00000570


	//   ....[7]....
        /*006c*/ 	.word	0x00000590


	//----- nvinfo : EIATTR_COOP_GROUP_MASK_REGIDS
	.align		4
.L_29:
        /*0070*/ 	.byte	0x04, 0x29
        /*0072*/ 	.short	(.L_31 - .L_30)


	//   ....[0]....
.L_30:
        /*0074*/ 	.word	0xffffffff


	//   ....[1]....
        /*0078*/ 	.word	0xffffffff


	//   ....[2]....
        /*007c*/ 	.word	0xffffffff


	//   ....[3]....
        /*0080*/ 	.word	0xffffffff


	//   ....[4]....
        /*0084*/ 	.word	0xffffffff


	//   ....[5]....
        /*0088*/ 	.word	0xffffffff


	//----- nvinfo : EIATTR_COOP_GROUP_INSTR_OFFSETS
	.align		4
.L_31:
        /*008c*/ 	.byte	0x04, 0x28
        /*008e*/ 	.short	(.L_33 - .L_32)


	//   ....[0]....
.L_32:
        /*0090*/ 	.word	0x00000070


	//   ....[1]....
        /*0094*/ 	.word	0x00000080


	//   ....[2]....
        /*0098*/ 	.word	0x00000140


	//   ....[3]....
        /*009c*/ 	.word	0x000002f0


	//   ....[4]....
        /*00a0*/ 	.word	0x00000330


	//   ....[5]....
        /*00a4*/ 	.word	0x00000380


	//----- nvinfo : EIATTR_REG_RECONFIG
	.align		4
.L_33:
        /*00a8*/ 	.byte	0x01, 0x54
	.zero		2


	//----- nvinfo : EIATTR_SYSCALL_OFFSETS
	.align		4
        /*00ac*/ 	.byte	0x04, 0x46
        /*00ae*/ 	.short	(.L_35 - .L_34)


	//   ....[0]....
.L_34:
        /*00b0*/ 	.word	0x000015a0


	//----- nvinfo : EIATTR_MBARRIER_INSTR_OFFSETS
	.align		4
.L_35:
        /*00b4*/ 	.byte	0x04, 0x39
        /*00b6*/ 	.short	(.L_37 - .L_36)


	//   ....[0]....
.L_36:
        /*00b8*/ 	.word	0x00000240
        /*00bc*/ 	.word	0x000000ff
        /*00c0*/ 	.word	0x00000000
        /*00c4*/ 	.short	0x0100
        /*00c6*/ 	.byte	0x08
	.zero		1


	//   ....[1]....
        /*00c8*/ 	.word	0x00000250
        /*00cc*/ 	.word	0x000000ff
        /*00d0*/ 	.word	0x00000028
        /*00d4*/ 	.short	0x0100
        /*00d6*/ 	.byte	0x08
	.zero		1


	//   ....[2]....
        /*00d8*/ 	.word	0x00000260
        /*00dc*/ 	.word	0x000000ff
        /*00e0*/ 	.word	0x00000008
        /*00e4*/ 	.short	0x0100
        /*00e6*/ 	.byte	0x08
	.zero		1


	//   ....[3]....
        /*00e8*/ 	.word	0x00000270
        /*00ec*/ 	.word	0x000000ff
        /*00f0*/ 	.word	0x00000030
        /*00f4*/ 	.short	0x0100
        /*00f6*/ 	.byte	0x08
	.zero		1


	//   ....[4]....
        /*00f8*/ 	.word	0x00000280
        /*00fc*/ 	.word	0x000000ff
        /*0100*/ 	.word	0x00000010
        /*0104*/ 	.short	0x0100
        /*0106*/ 	.byte	0x08
	.zero		1


	//   ....[5]....
        /*0108*/ 	.word	0x00000290
        /*010c*/ 	.word	0x000000ff
        /*0110*/ 	.word	0x00000038
        /*0114*/ 	.short	0x0100
        /*0116*/ 	.byte	0x08
	.zero		1


	//   ....[6]....
        /*0118*/ 	.word	0x000002a0
        /*011c*/ 	.word	0x000000ff
        /*0120*/ 	.word	0x00000018
        /*0124*/ 	.short	0x0100
        /*0126*/ 	.byte	0x08
	.zero		1


	//   ....[7]....
        /*0128*/ 	.word	0x000002b0
        /*012c*/ 	.word	0x000000ff
        /*0130*/ 	.word	0x00000040
        /*0134*/ 	.short	0x0100
        /*0136*/ 	.byte	0x08
	.zero		1


	//   ....[8]....
        /*0138*/ 	.word	0x000002c0
        /*013c*/ 	.word	0x000000ff
        /*0140*/ 	.word	0x00000020
        /*0144*/ 	.short	0x0100
        /*0146*/ 	.byte	0x08
	.zero		1


	//   ....[9]....
        /*0148*/ 	.word	0x000002d0
        /*014c*/ 	.word	0x000000ff
        /*0150*/ 	.word	0x00000048
        /*0154*/ 	.short	0x0100
        /*0156*/ 	.byte	0x08
	.zero		1


	//   ....[10]....
        /*0158*/ 	.word	0x000005d0
        /*015c*/ 	.word	0x000000ff
        /*0160*/ 	.word	0x00000080
        /*0164*/ 	.short	0x0100
        /*0166*/ 	.byte	0x08
	.zero		1


	//   ....[11]....
        /*0168*/ 	.word	0x00000640
        /*016c*/ 	.word	0x000000ff
        /*0170*/ 	.word	0x00000088
        /*0174*/ 	.short	0x0100
        /*0176*/ 	.byte	0x08
	.zero		1


	//   ....[12]....
        /*0178*/ 	.word	0x00000660
        /*017c*/ 	.word	0x000000ff
        /*0180*/ 	.word	0x00000060
        /*0184*/ 	.short	0x0100
        /*0186*/ 	.byte	0x09
	.zero		1


	//   ....[13]....
        /*0188*/ 	.word	0x00000670
        /*018c*/ 	.word	0x000000ff
        /*0190*/ 	.word	0x00000068
        /*0194*/ 	.short	0x0100
        /*0196*/ 	.byte	0x09
	.zero		1


	//   ....[14]....
        /*0198*/ 	.word	0x00000680
        /*019c*/ 	.word	0x000000ff
        /*01a0*/ 	.word	0x00000070
        /*01a4*/ 	.short	0x0100
        /*01a6*/ 	.byte	0x09
	.zero		1


	//   ....[15]....
        /*01a8*/ 	.word	0x00000690
        /*01ac*/ 	.word	0x000000ff
        /*01b0*/ 	.word	0x00000078
        /*01b4*/ 	.short	0x0100
        /*01b6*/ 	.byte	0x09
	.zero		1


	//   ....[16]....
        /*01b8*/ 	.word	0x00001480
        /*01bc*/ 	.word	0x0000009d
        /*01c0*/ 	.word	0x00000000
        /*01c4*/ 	.short	0x010a
        /*01c6*/ 	.byte	0x2a
	.zero		1


	//   ....[17]....
        /*01c8*/ 	.word	0x00001620
        /*01cc*/ 	.word	0x00000003
        /*01d0*/ 	.word	0x00000000
        /*01d4*/ 	.short	0x010a
        /*01d6*/ 	.byte	0x3f
	.zero		1


	//   ....[18]....
        /*01d8*/ 	.word	0x00001680
        /*01dc*/ 	.word	0x00000003
        /*01e0*/ 	.word	0x00000000
        /*01e4*/ 	.short	0x010a
        /*01e6*/ 	.byte	0x3f
	.zero		1


	//   ....[19]....
        /*01e8*/ 	.word	0x00001a00
        /*01ec*/ 	.word	0x000000ff
        /*01f0*/ 	.word	0x00000000
        /*01f4*/ 	.short	0x010a
        /*01f6*/ 	.byte	0x04
	.zero		1


	//   ....[20]....
        /*01f8*/ 	.word	0x00001a40
        /*01fc*/ 	.word	0x000000ff
        /*0200*/ 	.word	0x00000000
        /*0204*/ 	.short	0x010a
        /*0206*/ 	.byte	0x04
	.zero		1


	//   ....[21]....
        /*0208*/ 	.word	0x00001cd0
        /*020c*/ 	.word	0x000000ff
        /*0210*/ 	.word	0x00000000
        /*0214*/ 	.short	0x0101
        /*0216*/ 	.byte	0x04
	.zero		1


	//   ....[22]....
        /*0218*/ 	.word	0x00001dc0
        /*021c*/ 	.word	0x0000009e
        /*0220*/ 	.word	0x00000000
        /*0224*/ 	.short	0x0101
        /*0226*/ 	.byte	0x2d
	.zero		1


	//   ....[23]....
        /*0228*/ 	.word	0x00001e90
        /*022c*/ 	.word	0x000000ff
        /*0230*/ 	.word	0x00000000
        /*0234*/ 	.short	0x0101
        /*0236*/ 	.byte	0x06
	.zero		1


	//   ....[24]....
        /*0238*/ 	.word	0x00001f40
        /*023c*/ 	.word	0x0000009d
        /*0240*/ 	.word	0x00000010
        /*0244*/ 	.short	0x010a
        /*0246*/ 	.byte	0x2a
	.zero		1


	//   ....[25]....
        /*0248*/ 	.word	0x00009cf0
        /*024c*/ 	.word	0x000000a0
        /*0250*/ 	.word	0x00000000
        /*0254*/ 	.short	0x0101
        /*0256*/ 	.byte	0x2d
	.zero		1


	//   ....[26]....
        /*0258*/ 	.word	0x0000a650
        /*025c*/ 	.word	0x0000000a
        /*0260*/ 	.word	0x00000028
        /*0264*/ 	.short	0x010a
        /*0266*/ 	.byte	0x3f
	.zero		1


	//   ....[27]....
        /*0268*/ 	.word	0x0000a9f0
        /*026c*/ 	.word	0x00000005
        /*0270*/ 	.word	0x00000088
        /*0274*/ 	.short	0x0101
        /*0276*/ 	.byte	0x3f
	.zero		1


	//   ....[28]....
        /*0278*/ 	.word	0x0000b170
        /*027c*/ 	.word	0x00000009
        /*0280*/ 	.word	0x00000000
        /*0284*/ 	.short	0x010a
        /*0286*/ 	.byte	0x3f
	.zero		1


	//   ....[29]....
        /*0288*/ 	.word	0x0000b1f0
        /*028c*/ 	.word	0x00000008
        /*0290*/ 	.word	0x00000000
        /*0294*/ 	.short	0x010a
        /*0296*/ 	.byte	0x3f
	.zero		1


	//   ....[30]....
        /*0298*/ 	.word	0x0000b280
        /*029c*/ 	.word	0x00000009
        /*02a0*/ 	.word	0x00000000
        /*02a4*/ 	.short	0x010a
        /*02a6*/ 	.byte	0x3f
	.zero		1


	//   ....[31]....
        /*02a8*/ 	.word	0x0000b310
        /*02ac*/ 	.word	0x00000006
        /*02b0*/ 	.word	0x00000000
        /*02b4*/ 	.short	0x010a
        /*02b6*/ 	.byte	0x3f
	.zero		1


	//   ....[32]....
        /*02b8*/ 	.word	0x0000b3a0
        /*02bc*/ 	.word	0x00000003
        /*02c0*/ 	.word	0x00000000
        /*02c4*/ 	.short	0x010a
        /*02c6*/ 	.byte	0x3f
	.zero		1


	//   ....[33]....
        /*02c8*/ 	.word	0x0000b400
        /*02cc*/ 	.word	0x0000009f
        /*02d0*/ 	.word	0x00000000
        /*02d4*/ 	.short	0x010a
        /*02d6*/ 	.byte	0x3f
	.zero		1


	//   ....[34]....
        /*02d8*/ 	.word	0x0000b450
        /*02dc*/ 	.word	0x00000003
        /*02e0*/ 	.word	0x00000000
        /*02e4*/ 	.short	0x010a
        /*02e6*/ 	.byte	0x3f
	.zero		1


	//   ....[35]....
        /*02e8*/ 	.word	0x0000b4b0
        /*02ec*/ 	.word	0x00000004
        /*02f0*/ 	.word	0x00000000
        /*02f4*/ 	.short	0x010a
        /*02f6*/ 	.byte	0x3f
	.zero		1


	//   ....[36]....
        /*02f8*/ 	.word	0x0000b500
        /*02fc*/ 	.word	0x0000009f
        /*0300*/ 	.word	0x00000010
        /*0304*/ 	.short	0x010a
        /*0306*/ 	.byte	0x3f
	.zero		1


	//   ....[37]....
        /*0308*/ 	.word	0x0000b5d0
        /*030c*/ 	.word	0x0000000a
        /*0310*/ 	.word	0x00000028
        /*0314*/ 	.short	0x010a
        /*0316*/ 	.byte	0x3f
	.zero		1


	//   ....[38]....
        /*0318*/ 	.word	0x0000b6a0
        /*031c*/ 	.word	0x00000009
        /*0320*/ 	.word	0x00000000
        /*0324*/ 	.short	0x010a
        /*0326*/ 	.byte	0x3f
	.zero		1


	//   ....[39]....
        /*0328*/ 	.word	0x0000b6f0
        /*032c*/ 	.word	0x00000008
        /*0330*/ 	.word	0x00000000
        /*0334*/ 	.short	0x010a
        /*0336*/ 	.byte	0x3f
	.zero		1


	//   ....[40]....
        /*0338*/ 	.word	0x0000b740
        /*033c*/ 	.word	0x00000009
        /*0340*/ 	.word	0x00000000
        /*0344*/ 	.short	0x010a
        /*0346*/ 	.byte	0x3f
	.zero		1


	//   ....[41]....
        /*0348*/ 	.word	0x0000b790
        /*034c*/ 	.word	0x00000006
        /*0350*/ 	.word	0x00000000
        /*0354*/ 	.short	0x010a
        /*0356*/ 	.byte	0x3f
	.zero		1


	//----- nvinfo : EIATTR_NUM_MBARRIERS
	.align		4
.L_37:
        /*0358*/ 	.byte	0x03, 0x38
        /*035a*/ 	.short	0x0010


	//----- nvinfo : EIATTR_EXIT_INSTR_OFFSETS
	.align		4
        /*035c*/ 	.byte	0x04, 0x1c
        /*035e*/ 	.short	(.L_39 - .L_38)


	//   ....[0]....
.L_38:
        /*0360*/ 	.word	0x000011a0


	//   ....[1]....
        /*0364*/ 	.word	0x00001200


	//   ....[2]....
        /*0368*/ 	.word	0x0000a380


	//   ....[3]....
        /*036c*/ 	.word	0x0000a3b0


	//   ....[4]....
        /*0370*/ 	.word	0x0000b3f0


	//----- nvinfo : EIATTR_MAX_THREADS
	.align		4
.L_39:
        /*0374*/ 	.byte	0x04, 0x05
        /*0376*/ 	.short	(.L_41 - .L_40)
.L_40:
        /*0378*/ 	.word	0x00000180
        /*037c*/ 	.word	0x00000001
        /*0380*/ 	.word	0x00000001


	//----- nvinfo : EIATTR_CRS_STACK_SIZE
	.align		4
.L_41:
        /*0384*/ 	.byte	0x04, 0x1e
        /*0386*/ 	.short	(.L_43 - .L_42)
.L_42:
        /*0388*/ 	.word	0x00000000


	//----- nvinfo : EIATTR_CBANK_PARAM_SIZE
	.align		4
.L_43:
        /*038c*/ 	.byte	0x03, 0x19
        /*038e*/ 	.short	0x0470


	//----- nvinfo : EIATTR_PARAM_CBANK
	.align		4
        /*0390*/ 	.byte	0x04, 0x0a
        /*0392*/ 	.short	(.L_45 - .L_44)
	.align		4
.L_44:
        /*0394*/ 	.word	index@(.nv.constant0._ZN7cutlass13device_kernelINS_4gemm6kernel13GemmUniversalIN4cute5tupleIJiiiiEEENS1_10collective13CollectiveMmaINS1_34MainloopSm90TmaGmmaWarpSpecializedILi5ENS5_IJNS4_1CILi1EEESB_SB_EEENS1_32KernelTmaWarpSpecializedPingpongEEENS5_IJNSA_ILi64EEENSA_ILi256EEESF_EEENS_10bfloat16_tENS5_IJSB_llEEESI_NS5_IJlSB_lEEENS4_8TiledMMAINS4_8MMA_AtomIJNS4_4SM904GMMA28MMA_64x256x16_F32BF16BF16_SSILNSO_5MajorE1ELSQ_0ELNSO_7ScaleInE1ELSR_1EEEEEENS4_6LayoutISC_NS5_IJNSA_ILi0EEESV_SV_EEEEENS5_IJNS4_10UnderscoreESY_SY_EEEEENS4_13SM90_TMA_LOADENS4_14ComposedLayoutINS4_7SwizzleILi3ELi4ELi3EEENS4_18smem_ptr_flag_bitsILi16EEENSU_INS5_IJSF_NSA_ILi8EEEEEENS5_IJSB_SF_EEEEEEEvNS4_8identityES11_NS12_IS14_S16_NSU_INS5_IJS17_SF_EEENS5_IJSF_SB_EEEEEEEvS1C_EENS_8epilogue10collective6detail29Sm90TmaWarpSpecializedAdapterINS1J_15DefaultEpilogueISI_SK_SK_NS1I_6thread17LinearCombinationISI_Li1EffLNS1N_9ScaleType4KindE0ELNS_15FloatRoundStyleE2ESI_EENS1_15EpilogueDefaultEEEEEvvEEEEvNT_6ParamsE)
        /*0398*/ 	.short	0x0210
        /*039a*/ 	.short	0x0470


	//----- nvinfo : EIATTR_SW_WAR
	.align		4
.L_45:
        /*039c*/ 	.byte	0x04, 0x36
        /*039e*/ 	.short	(.L_47 - .L_46)
.L_46:
        /*03a0*/ 	.word	0x00000008
.L_47:


//--------------------- .nv.callgraph             --------------------------
	.section	.nv.callgraph,"",@"SHT_CUDA_CALLGRAPH"
	.align	4
	.sectionentsize	8
	.align		4
        /*0000*/ 	.word	0x00000000
	.align		4
        /*0004*/ 	.word	0xffffffff
	.align		4
        /*0008*/ 	.word	index@(_ZN7cutlass13device_kernelINS_4gemm6kernel13GemmUniversalIN4cute5tupleIJiiiiEEENS1_10collective13CollectiveMmaINS1_34MainloopSm90TmaGmmaWarpSpecializedILi5ENS5_IJNS4_1CILi1EEESB_SB_EEENS1_32KernelTmaWarpSpecializedPingpongEEENS5_IJNSA_ILi64EEENSA_ILi256EEESF_EEENS_10bfloat16_tENS5_IJSB_llEEESI_NS5_IJlSB_lEEENS4_8TiledMMAINS4_8MMA_AtomIJNS4_4SM904GMMA28MMA_64x256x16_F32BF16BF16_SSILNSO_5MajorE1ELSQ_0ELNSO_7ScaleInE1ELSR_1EEEEEENS4_6LayoutISC_NS5_IJNSA_ILi0EEESV_SV_EEEEENS5_IJNS4_10UnderscoreESY_SY_EEEEENS4_13SM90_TMA_LOADENS4_14ComposedLayoutINS4_7SwizzleILi3ELi4ELi3EEENS4_18smem_ptr_flag_bitsILi16EEENSU_INS5_IJSF_NSA_ILi8EEEEEENS5_IJSB_SF_EEEEEEEvNS4_8identityES11_NS12_IS14_S16_NSU_INS5_IJS17_SF_EEENS5_IJSF_SB_EEEEEEEvS1C_EENS_8epilogue10collective6detail29Sm90TmaWarpSpecializedAdapterINS1J_15DefaultEpilogueISI_SK_SK_NS1I_6thread17LinearCombinationISI_Li1EffLNS1N_9ScaleType4KindE0ELNS_15FloatRoundStyleE2ESI_EENS1_15EpilogueDefaultEEEEEvvEEEEvNT_6ParamsE)
	.align		4
        /*000c*/ 	.word	index@(__assertfail)
	.align		4
        /*0010*/ 	.word	0x00000000
	.align		4
        /*0014*/ 	.word	0xfffffffe
	.align		4
        /*0018*/ 	.word	0x00000000
	.align		4
        /*001c*/ 	.word	0xfffffffd
	.align		4
        /*0020*/ 	.word	0x00000000
	.align		4
        /*0024*/ 	.word	0xfffffffc


//--------------------- .nv.constant4             --------------------------
	.section	.nv.constant4,"a",@progbits
	.align	8
	.align		8
.nv.constant4:
        /*0000*/ 	.dword	__assertfail
	.align		8
        /*0008*/ 	.dword	__unnamed_1
	.align		8
        /*0010*/ 	.dword	_ZN39_INTERNAL_1c3ccb2d_4_k_cu_a10dc286_28064cuda3std3__45__cpo5beginE
	.align		8
        /*0018*/ 	.dword	_ZN39_INTERNAL_1c3ccb2d_4_k_cu_a10dc286_28064cuda3std3__45__cpo3endE
	.align		8
        /*0020*/ 	.dword	_ZN39_INTERNAL_1c3ccb2d_4_k_cu_a10dc286_28064cuda3std3__45__cpo6cbeginE
	.align		8
        /*0028*/ 	.dword	_ZN39_INTERNAL_1c3ccb2d_4_k_cu_a10dc286_28064cuda3std3__45__cpo4cendE
	.align		8
        /*0030*/ 	.dword	_ZN39_INTERNAL_1c3ccb2d_4_k_cu_a10dc286_28064cuda3std3__441_GLOBAL__N__1c3ccb2d_4_k_cu_a10dc286_28066ignoreE
	.align		8
        /*0038*/ 	.dword	_ZN39_INTERNAL_1c3ccb2d_4_k_cu_a10dc286_28064cuda3std3__419piecewise_constructE
	.align		8
        /*0040*/ 	.dword	_ZN39_INTERNAL_1c3ccb2d_4_k_cu_a10dc286_28064cuda3std3__48in_placeE
	.align		8
        /*0048*/ 	.dword	_ZN39_INTERNAL_1c3ccb2d_4_k_cu_a10dc286_28064cuda3std6ranges3__45__cpo4swapE
	.align		8
        /*0050*/ 	.dword	_ZN39_INTERNAL_1c3ccb2d_4_k_cu_a10dc286_28064cuda3std6ranges3__45__cpo9iter_moveE
	.align		8
        /*0058*/ 	.dword	_ZN39_INTERNAL_1c3ccb2d_4_k_cu_a10dc286_28064cute7productE
	.align		8
        /*0060*/ 	.dword	_ZN39_INTERNAL_1c3ccb2d_4_k_cu_a10dc286_28064cute1_E
	.align		8
        /*0068*/ 	.dword	$str$22
	.align		8
        /*0070*/ 	.dword	$str$23


//--------------------- .text._ZN7cutlass13device_kernelINS_4gemm6kernel13GemmUniversalIN4cute5tupleIJiiiiEEENS1_10collective13CollectiveMmaINS1_34MainloopSm90TmaGmmaWarpSpecializedILi5ENS5_IJNS4_1CILi1EEESB_SB_EEENS1_32KernelTmaWarpSpecializedPingpongEEENS5_IJNSA_ILi64EEENSA_ILi256EEESF_EEENS_10bfloat16_tENS5_IJSB_llEEESI_NS5_IJlSB_lEEENS4_8TiledMMAINS4_8MMA_AtomIJNS4_4SM904GMMA28MMA_64x256x16_F32BF16BF16_SSILNSO_5MajorE1ELSQ_0ELNSO_7ScaleInE1ELSR_1EEEEEENS4_6LayoutISC_NS5_IJNSA_ILi0EEESV_SV_EEEEENS5_IJNS4_10UnderscoreESY_SY_EEEEENS4_13SM90_TMA_LOADENS4_14ComposedLayoutINS4_7SwizzleILi3ELi4ELi3EEENS4_18smem_ptr_flag_bitsILi16EEENSU_INS5_IJSF_NSA_ILi8EEEEEENS5_IJSB_SF_EEEEEEEvNS4_8identityES11_NS12_IS14_S16_NSU_INS5_IJS17_SF_EEENS5_IJSF_SB_EEEEEEEvS1C_EENS_8epilogue10collective6detail29Sm90TmaWarpSpecializedAdapterINS1J_15DefaultEpilogueISI_SK_SK_NS1I_6thread17LinearCombinationISI_Li1EffLNS1N_9ScaleType4KindE0ELNS_15FloatRoundStyleE2ESI_EENS1_15EpilogueDefaultEEEEEvvEEEEvNT_6ParamsE --------------------------
	.section	.text._ZN7cutlass13device_kernelINS_4gemm6kernel13GemmUniversalIN4cute5tupleIJiiiiEEENS1_10collective13CollectiveMmaINS1_34MainloopSm90TmaGmmaWarpSpecializedILi5ENS5_IJNS4_1CILi1EEESB_SB_EEENS1_32KernelTmaWarpSpecializedPingpongEEENS5_IJNSA_ILi64EEENSA_ILi256EEESF_EEENS_10bfloat16_tENS5_IJSB_llEEESI_NS5_IJlSB_lEEENS4_8TiledMMAINS4_8MMA_AtomIJNS4_4SM904GMMA28MMA_64x256x16_F32BF16BF16_SSILNSO_5MajorE1ELSQ_0ELNSO_7ScaleInE1ELSR_1EEEEEENS4_6LayoutISC_NS5_IJNSA_ILi0EEESV_SV_EEEEENS5_IJNS4_10UnderscoreESY_SY_EEEEENS4_13SM90_TMA_LOADENS4_14ComposedLayoutINS4_7SwizzleILi3ELi4ELi3EEENS4_18smem_ptr_flag_bitsILi16EEENSU_INS5_IJSF_NSA_ILi8EEEEEENS5_IJSB_SF_EEEEEEEvNS4_8identityES11_NS12_IS14_S16_NSU_INS5_IJS17_SF_EEENS5_IJSF_SB_EEEEEEEvS1C_EENS_8epilogue10collective6detail29Sm90TmaWarpSpecializedAdapterINS1J_15DefaultEpilogueISI_SK_SK_NS1I_6thread17LinearCombinationISI_Li1EffLNS1N_9ScaleType4KindE0ELNS_15FloatRoundStyleE2ESI_EENS1_15EpilogueDefaultEEEEEvvEEEEvNT_6ParamsE,"ax",@progbits
	.align	128
.text._ZN7cutlass13device_kernelINS_4gemm6kernel13GemmUniversalIN4cute5tupleIJiiiiEEENS1_10collective13CollectiveMmaINS1_34MainloopSm90TmaGmmaWarpSpecializedILi5ENS5_IJNS4_1CILi1EEESB_SB_EEENS1_32KernelTmaWarpSpecializedPingpongEEENS5_IJNSA_ILi64EEENSA_ILi256EEESF_EEENS_10bfloat16_tENS5_IJSB_llEEESI_NS5_IJlSB_lEEENS4_8TiledMMAINS4_8MMA_AtomIJNS4_4SM904GMMA28MMA_64x256x16_F32BF16BF16_SSILNSO_5MajorE1ELSQ_0ELNSO_7ScaleInE1ELSR_1EEEEEENS4_6LayoutISC_NS5_IJNSA_ILi0EEESV_SV_EEEEENS5_IJNS4_10UnderscoreESY_SY_EEEEENS4_13SM90_TMA_LOADENS4_14ComposedLayoutINS4_7SwizzleILi3ELi4ELi3EEENS4_18smem_ptr_flag_bitsILi16EEENSU_INS5_IJSF_NSA_ILi8EEEEEENS5_IJSB_SF_EEEEEEEvNS4_8identityES11_NS12_IS14_S16_NSU_INS5_IJS17_SF_EEENS5_IJSF_SB_EEEEEEEvS1C_EENS_8epilogue10collective6detail29Sm90TmaWarpSpecializedAdapterINS1J_15DefaultEpilogueISI_SK_SK_NS1I_6thread17LinearCombinationISI_Li1EffLNS1N_9ScaleType4KindE0ELNS_15FloatRoundStyleE2ESI_EENS1_15EpilogueDefaultEEEEEvvEEEEvNT_6ParamsE:
        .type           _ZN7cutlass13device_kernelINS_4gemm6kernel13GemmUniversalIN4cute5tupleIJiiiiEEENS1_10collective13CollectiveMmaINS1_34MainloopSm90TmaGmmaWarpSpecializedILi5ENS5_IJNS4_1CILi1EEESB_SB_EEENS1_32KernelTmaWarpSpecializedPingpongEEENS5_IJNSA_ILi64EEENSA_ILi256EEESF_EEENS_10bfloat16_tENS5_IJSB_llEEESI_NS5_IJlSB_lEEENS4_8TiledMMAINS4_8MMA_AtomIJNS4_4SM904GMMA28MMA_64x256x16_F32BF16BF16_SSILNSO_5MajorE1ELSQ_0ELNSO_7ScaleInE1ELSR_1EEEEEENS4_6LayoutISC_NS5_IJNSA_ILi0EEESV_SV_EEEEENS5_IJNS4_10UnderscoreESY_SY_EEEEENS4_13SM90_TMA_LOADENS4_14ComposedLayoutINS4_7SwizzleILi3ELi4ELi3EEENS4_18smem_ptr_flag_bitsILi16EEENSU_INS5_IJSF_NSA_ILi8EEEEEENS5_IJSB_SF_EEEEEEEvNS4_8identityES11_NS12_IS14_S16_NSU_INS5_IJS17_SF_EEENS5_IJSF_SB_EEEEEEEvS1C_EENS_8epilogue10collective6detail29Sm90TmaWarpSpecializedAdapterINS1J_15DefaultEpilogueISI_SK_SK_NS1I_6thread17LinearCombinationISI_Li1EffLNS1N_9ScaleType4KindE0ELNS_15FloatRoundStyleE2ESI_EENS1_15EpilogueDefaultEEEEEvvEEEEvNT_6ParamsE,@function
        .size           _ZN7cutlass13device_kernelINS_4gemm6kernel13GemmUniversalIN4cute5tupleIJiiiiEEENS1_10collective13CollectiveMmaINS1_34MainloopSm90TmaGmmaWarpSpecializedILi5ENS5_IJNS4_1CILi1EEESB_SB_EEENS1_32KernelTmaWarpSpecializedPingpongEEENS5_IJNSA_ILi64EEENSA_ILi256EEESF_EEENS_10bfloat16_tENS5_IJSB_llEEESI_NS5_IJlSB_lEEENS4_8TiledMMAINS4_8MMA_AtomIJNS4_4SM904GMMA28MMA_64x256x16_F32BF16BF16_SSILNSO_5MajorE1ELSQ_0ELNSO_7ScaleInE1ELSR_1EEEEEENS4_6LayoutISC_NS5_IJNSA_ILi0EEESV_SV_EEEEENS5_IJNS4_10UnderscoreESY_SY_EEEEENS4_13SM90_TMA_LOADENS4_14ComposedLayoutINS4_7SwizzleILi3ELi4ELi3EEENS4_18smem_ptr_flag_bitsILi16EEENSU_INS5_IJSF_NSA_ILi8EEEEEENS5_IJSB_SF_EEEEEEEvNS4_8identityES11_NS12_IS14_S16_NSU_INS5_IJS17_SF_EEENS5_IJSF_SB_EEEEEEEvS1C_EENS_8epilogue10collective6detail29Sm90TmaWarpSpecializedAdapterINS1J_15DefaultEpilogueISI_SK_SK_NS1I_6thread17LinearCombinationISI_Li1EffLNS1N_9ScaleType4KindE0ELNS_15FloatRoundStyleE2ESI_EENS1_15EpilogueDefaultEEEEEvvEEEEvNT_6ParamsE,(.L_x_327 - _ZN7cutlass13device_kernelINS_4gemm6kernel13GemmUniversalIN4cute5tupleIJiiiiEEENS1_10collective13CollectiveMmaINS1_34MainloopSm90TmaGmmaWarpSpecializedILi5ENS5_IJNS4_1CILi1EEESB_SB_EEENS1_32KernelTmaWarpSpecializedPingpongEEENS5_IJNSA_ILi64EEENSA_ILi256EEESF_EEENS_10bfloat16_tENS5_IJSB_llEEESI_NS5_IJlSB_lEEENS4_8TiledMMAINS4_8MMA_AtomIJNS4_4SM904GMMA28MMA_64x256x16_F32BF16BF16_SSILNSO_5MajorE1ELSQ_0ELNSO_7ScaleInE1ELSR_1EEEEEENS4_6LayoutISC_NS5_IJNSA_ILi0EEESV_SV_EEEEENS5_IJNS4_10UnderscoreESY_SY_EEEEENS4_13SM90_TMA_LOADENS4_14ComposedLayoutINS4_7SwizzleILi3ELi4ELi3EEENS4_18smem_ptr_flag_bitsILi16EEENSU_INS5_IJSF_NSA_ILi8EEEEEENS5_IJSB_SF_EEEEEEEvNS4_8identityES11_NS12_IS14_S16_NSU_INS5_IJS17_SF_EEENS5_IJSF_SB_EEEEEEEvS1C_EENS_8epilogue10collective6detail29Sm90TmaWarpSpecializedAdapterINS1J_15DefaultEpilogueISI_SK_SK_NS1I_6thread17LinearCombinationISI_Li1EffLNS1N_9ScaleType4KindE0ELNS_15FloatRoundStyleE2ESI_EENS1_15EpilogueDefaultEEEEEvvEEEEvNT_6ParamsE)
        .other          _ZN7cutlass13device_kernelINS_4gemm6kernel13GemmUniversalIN4cute5tupleIJiiiiEEENS1_10collective13CollectiveMmaINS1_34MainloopSm90TmaGmmaWarpSpecializedILi5ENS5_IJNS4_1CILi1EEESB_SB_EEENS1_32KernelTmaWarpSpecializedPingpongEEENS5_IJNSA_ILi64EEENSA_ILi256EEESF_EEENS_10bfloat16_tENS5_IJSB_llEEESI_NS5_IJlSB_lEEENS4_8TiledMMAINS4_8MMA_AtomIJNS4_4SM904GMMA28MMA_64x256x16_F32BF16BF16_SSILNSO_5MajorE1ELSQ_0ELNSO_7ScaleInE1ELSR_1EEEEEENS4_6LayoutISC_NS5_IJNSA_ILi0EEESV_SV_EEEEENS5_IJNS4_10UnderscoreESY_SY_EEEEENS4_13SM90_TMA_LOADENS4_14ComposedLayoutINS4_7SwizzleILi3ELi4ELi3EEENS4_18smem_ptr_flag_bitsILi16EEENSU_INS5_IJSF_NSA_ILi8EEEEEENS5_IJSB_SF_EEEEEEEvNS4_8identityES11_NS12_IS14_S16_NSU_INS5_IJS17_SF_EEENS5_IJSF_SB_EEEEEEEvS1C_EENS_8epilogue10collective6detail29Sm90TmaWarpSpecializedAdapterINS1J_15DefaultEpilogueISI_SK_SK_NS1I_6thread17LinearCombinationISI_Li1EffLNS1N_9ScaleType4KindE0ELNS_15FloatRoundStyleE2ESI_EENS1_15EpilogueDefaultEEEEEvvEEEEvNT_6ParamsE,@"STO_CUDA_ENTRY STV_DEFAULT"
_ZN7cutlass13device_kernelINS_4gemm6kernel13GemmUniversalIN4cute5tupleIJiiiiEEENS1_10collective13CollectiveMmaINS1_34MainloopSm90TmaGmmaWarpSpecializedILi5ENS5_IJNS4_1CILi1EEESB_SB_EEENS1_32KernelTmaWarpSpecializedPingpongEEENS5_IJNSA_ILi64EEENSA_ILi256EEESF_EEENS_10bfloat16_tENS5_IJSB_llEEESI_NS5_IJlSB_lEEENS4_8TiledMMAINS4_8MMA_AtomIJNS4_4SM904GMMA28MMA_64x256x16_F32BF16BF16_SSILNSO_5MajorE1ELSQ_0ELNSO_7ScaleInE1ELSR_1EEEEEENS4_6LayoutISC_NS5_IJNSA_ILi0EEESV_SV_EEEEENS5_IJNS4_10UnderscoreESY_SY_EEEEENS4_13SM90_TMA_LOADENS4_14ComposedLayoutINS4_7SwizzleILi3ELi4ELi3EEENS4_18smem_ptr_flag_bitsILi16EEENSU_INS5_IJSF_NSA_ILi8EEEEEENS5_IJSB_SF_EEEEEEEvNS4_8identityES11_NS12_IS14_S16_NSU_INS5_IJS17_SF_EEENS5_IJSF_SB_EEEEEEEvS1C_EENS_8epilogue10collective6detail29Sm90TmaWarpSpecializedAdapterINS1J_15DefaultEpilogueISI_SK_SK_NS1I_6thread17LinearCombinationISI_Li1EffLNS1N_9ScaleType4KindE0ELNS_15FloatRoundStyleE2ESI_EENS1_15EpilogueDefaultEEEEEvvEEEEvNT_6ParamsE:
[----:B------:R-:W0:Y:S02]  /*0000*/  LDC R1, c[0x0][0x28] ;  /* 0x00000a00ff017b82 */ /* 0x000e240000000800 */
[----:B0-----:R-:W-:Y:S01]  /*0010*/  VIADD R1, R1, 0xfffffff8 ;  /* 0xfffffff801017836 */ /* 0x001fe20000000000 */
[----:B------:R-:W0:Y:S01]  /*0020*/  S2R R4, SR_TID.X ;  /* 0x0000000000047919 */ /* 0x000e220000002100 */
[----:B------:R-:W-:Y:S01]  /*0030*/  ELECT P0, URZ, PT ;  /* 0x00000000003f782f */ /* 0x000fe20003800000 */
[----:B------:R-:W-:Y:S01]  /*0040*/  BSSY B0, `(.L_x_0) ;  /* 0x000000f000007945 */ /* 0x000fe20003800000 */
[--C-:B0-----:R-:W-:Y:S02]  /*0050*/  SHF.R.U32.HI R0, RZ, 0x5, R4.reuse ;  /* 0x00000005ff007819 */ /* 0x101fe40000011604 */
[----:B------:R-:W-:-:S03]  /*0060*/  SHF.R.U32.HI R5, RZ, 0x7, R4 ;  /* 0x00000007ff057819 */ /* 0x000fc60000011604 */
[----:B------:R-:W0:Y:S04]  /*0070*/  SHFL.IDX PT, R2, R0, RZ, 0x1f ;  /* 0x00001fff00027589 */ /* 0x000e2800000e0000 */
[----:B------:R1:W2:Y:S01]  /*0080*/  SHFL.IDX PT, R8, R5, RZ, 0x1f ;  /* 0x00001fff05087589 */ /* 0x0002a200000e0000 */
[----:B0-----:R-:W-:-:S13]  /*0090*/  ISETP.NE.OR P0, PT, R2, RZ, !P0 ;  /* 0x000000ff0200720c */ /* 0x001fda0004705670 */
[----:B-12---:R-:W-:Y:S05]  /*00a0*/  @P0 BRA `(.L_x_1) ;  /* 0x0000000000200947 */ /* 0x006fea0003800000 */
[----:B------:R-:W-:Y:S02]  /*00b0*/  ULDC.64 UR4, c[0x0][0x198] ;  /* 0x0000660000047ab9 */ /* 0x000fe40000000a00 */
[----:B------:R-:W-:Y:S02]  /*00c0*/  UIADD3 UR6, UP0, UR4, 0xf0, URZ ;  /* 0x000000f004067890 */ /* 0x000fe4000ff1e03f */
[----:B------:R-:W-:Y:S02]  /*00d0*/  UIADD3 UR4, UP1, UR4, 0x1f0, URZ ;  /* 0x000001f004047890 */ /* 0x000fe4000ff3e03f */
[----:B------:R-:W-:Y:S02]  /*00e0*/  UIADD3.X UR7, URZ, UR5, URZ, UP0, !UPT ;  /* 0x000000053f077290 */ /* 0x000fe400087fe43f */
[----:B------:R-:W-:-:S07]  /*00f0*/  UIADD3.X UR5, URZ, UR5, URZ, UP1, !UPT ;  /* 0x000000053f057290 */ /* 0x000fce0008ffe43f */
[----:B------:R0:W-:Y:S02]  /*0100*/  UTMACCTL.PF [UR6] ;  /* 0x00000000060079b9 */ /* 0x0001e40008040000 */
[----:B------:R0:W-:Y:S02]  /*0110*/  UTMACCTL.PF [UR4] ;  /* 0x00000000040079b9 */ /* 0x0001e40008040000 */
[----:B0-----:R-:W-:Y:S01]  /*0120*/  NOP ;  /* 0x0000000000007918 */ /* 0x001fe20000000000 */
.L_x_1:
[----:B------:R-:W-:Y:S05]  /*0130*/  BSYNC B0 ;  /* 0x0000000000007941 */ /* 0x000fea0003800000 */
.L_x_0:
[----:B------:R-:W0:Y:S02]  /*0140*/  SHFL.IDX PT, R3, R0, RZ, 0x1f ;  /* 0x00001fff00037589 */ /* 0x000e2400000e0000 */
[----:B0-----:R-:W-:-:S13]  /*0150*/  ISETP.NE.AND P0, PT, R3, RZ, PT ;  /* 0x000000ff0300720c */ /* 0x001fda0003f05270 */
[----:B------:R-:W-:Y:S05]  /*0160*/  @P0 BRA `(.L_x_2) ;  /* 0x0000000000600947 */ /* 0x000fea0003800000 */
[----:B------:R-:W0:Y:S01]  /*0170*/  S2UR UR8, SR_CgaCtaId ;  /* 0x00000000000879c3 */ /* 0x000e220000008800 */
[----:B------:R-:W-:Y:S01]  /*0180*/  UMOV UR4, 0x400 ;  /* 0x0000040000047882 */ /* 0x000fe20000000000 */
[----:B------:R-:W-:Y:S01]  /*0190*/  UMOV UR5, 0x1 ;  /* 0x0000000100057882 */ /* 0x000fe20000000000 */
[----:B------:R-:W-:Y:S01]  /*01a0*/  UMOV UR6, 0x80 ;  /* 0x0000008000067882 */ /* 0x000fe20000000000 */
[----:B------:R-:W-:Y:S01]  /*01b0*/  ELECT P0, URZ, PT ;  /* 0x00000000003f782f */ /* 0x000fe20003800000 */
[----:B------:R-:W-:-:S04]  /*01c0*/  UIADD3 UR6, -UR6, 0x100000, URZ ;  /* 0x0010000006067890 */ /* 0x000fc8000fffe13f */
[----:B------:R-:W-:Y:S02]  /*01d0*/  USHF.L.U32 UR7, UR6, 0xb, URZ ;  /* 0x0000000b06077899 */ /* 0x000fe4000800063f */
[----:B------:R-:W-:Y:S02]  /*01e0*/  USHF.L.U32 UR6, UR6, 0x1, URZ ;  /* 0x0000000106067899 */ /* 0x000fe4000800063f */
[----:B0-----:R-:W-:Y:S02]  /*01f0*/  ULEA UR8, UR8, UR4, 0x18 ;  /* 0x0000000408087291 */ /* 0x001fe4000f8ec03f */
[----:B------:R-:W-:-:S04]  /*0200*/  UIADD3 UR4, -UR5, 0x100000, URZ ;  /* 0x0010000005047890 */ /* 0x000fc8000fffe13f */
[----:B------:R-:W-:Y:S02]  /*0210*/  USHF.L.U32 UR5, UR4, 0xb, URZ ;  /* 0x0000000b04057899 */ /* 0x000fe4000800063f */
[----:B------:R-:W-:Y:S01]  /*0220*/  USHF.L.U32 UR4, UR4, 0x1, URZ ;  /* 0x0000000104047899 */ /* 0x000fe2000800063f */
[----:B------:R-:W0:Y:S11]  /*0230*/  FENCE.VIEW.ASYNC.S ;  /* 0x00000000000073c6 */ /* 0x000e360000000000 */
[----:B0-----:R0:W1:Y:S01]  /*0240*/  SYNCS.EXCH.64 URZ, [UR8], UR4 ;  /* 0x00000004083f75b2 */ /* 0x0010620008000100 */
[----:B------:R0:W2:Y:S01]  /*0250*/  SYNCS.EXCH.64 URZ, [UR8+0x28], UR6 ;  /* 0x00002806083f75b2 */ /* 0x0000a20008000100 */
[----:B------:R0:W3:Y:S01]  /*0260*/  SYNCS.EXCH.64 URZ, [UR8+0x8], UR4 ;  /* 0x00000804083f75b2 */ /* 0x0000e20008000100 */
[----:B------:R0:W4:Y:S01]  /*0270*/  SYNCS.EXCH.64 URZ, [UR8+0x30], UR6 ;  /* 0x00003006083f75b2 */ /* 0x0001220008000100 */
[----:B------:R0:W0:Y:S01]  /*0280*/  SYNCS.EXCH.64 URZ, [UR8+0x10], UR4 ;  /* 0x00001004083f75b2 */ /* 0x0000220008000100 */
[----:B------:R0:W0:Y:S01]  /*0290*/  SYNCS.EXCH.64 URZ, [UR8+0x38], UR6 ;  /* 0x00003806083f75b2 */ /* 0x0000220008000100 */
[----:B------:R0:W0:Y:S01]  /*02a0*/  SYNCS.EXCH.64 URZ, [UR8+0x18], UR4 ;  /* 0x00001804083f75b2 */ /* 0x0000220008000100 */
[----:B------:R0:W0:Y:S01]  /*02b0*/  SYNCS.EXCH.64 URZ, [UR8+0x40], UR6 ;  /* 0x00004006083f75b2 */ /* 0x0000220008000100 */
[----:B------:R0:W0:Y:S01]  /*02c0*/  SYNCS.EXCH.64 URZ, [UR8+0x20], UR4 ;  /* 0x00002004083f75b2 */ /* 0x0000220008000100 */
[----:B------:R0:W0:Y:S01]  /*02d0*/  SYNCS.EXCH.64 URZ, [UR8+0x48], UR6 ;  /* 0x00004806083f75b2 */ /* 0x0000220008000100 */
[----:B------:R-:W-:Y:S01]  /*02e0*/  NOP ;  /* 0x0000000000007918 */ /* 0x000fe20000000000 */
.L_x_2:
[----:B------:R-:W5:Y:S01]  /*02f0*/  SHFL.IDX PT, R6, R0, RZ, 0x1f ;  /* 0x00001fff00067589 */ /* 0x000f6200000e0000 */
[----:B------:R-:W-:Y:S01]  /*0300*/  ELECT P0, URZ, PT ;  /* 0x00000000003f782f */ /* 0x000fe20003800000 */
[----:B------:R-:W-:Y:S01]  /*0310*/  NOP ;  /* 0x0000000000007918 */ /* 0x000fe20000000000 */
[----:B------:R-:W-:Y:S01]  /*0320*/  ELECT P1, URZ, PT ;  /* 0x00000000003f782f */ /* 0x000fe20003820000 */
[----:B------:R-:W1:Y:S01]  /*0330*/  SHFL.IDX PT, R3, R0, RZ, 0x1f ;  /* 0x00001fff00037589 */ /* 0x000e6200000e0000 */
[----:B0-----:R-:W-:Y:S01]  /*0340*/  UMOV UR4, 0x20 ;  /* 0x0000002000047882 */ /* 0x001fe20000000000 */
[----:B------:R-:W-:Y:S01]  /*0350*/  UMOV UR11, 0x80 ;  /* 0x00000080000b7882 */ /* 0x000fe20000000000 */
[----:B------:R-:W-:Y:S01]  /*0360*/  NOP ;  /* 0x0000000000007918 */ /* 0x000fe20000000000 */
[C---:B------:R-:W-:Y:S01]  /*0370*/  VIADD R33, R8.reuse, 0xffffffff ;  /* 0xffffffff08217836 */ /* 0x040fe20000000000 */
[----:B------:R-:W0:Y:S01]  /*0380*/  SHFL.IDX PT, R5, R5, RZ, 0x1f ;  /* 0x00001fff05057589 */ /* 0x000e2200000e0000 */
[----:B------:R-:W-:Y:S01]  /*0390*/  ULDC.64 UR36, c[0x0][0x208] ;  /* 0x0000820000247ab9 */ /* 0x000fe20000000a00 */
[----:B------:R-:W-:-:S02]  /*03a0*/  ISETP.NE.AND P2, PT, R8, RZ, PT ;  /* 0x000000ff0800720c */ /* 0x000fc40003f45270 */
[----:B------:R-:W-:Y:S02]  /*03b0*/  ISETP.GE.U32.AND P3, PT, R33, 0x2, PT ;  /* 0x000000022100780c */ /* 0x000fe40003f66070 */
[----:B-----5:R-:W-:Y:S02]  /*03c0*/  ISETP.NE.OR P0, PT, R6, RZ, !P0 ;  /* 0x000000ff0600720c */ /* 0x020fe40004705670 */
[----:B-1----:R-:W-:Y:S02]  /*03d0*/  ISETP.NE.OR P1, PT, R3, RZ, !P1 ;  /* 0x000000ff0300720c */ /* 0x002fe40004f25670 */
[----:B------:R-:W-:-:S04]  /*03e0*/  SHF.R.S32.HI R3, RZ, 0x1f, R2 ;  /* 0x0000001fff037819 */ /* 0x000fc80000011402 */
[----:B------:R-:W-:-:S05]  /*03f0*/  LEA.HI R3, R3, R2, RZ, 0x2 ;  /* 0x0000000203037211 */ /* 0x000fca00078f10ff */
[----:B------:R-:W-:Y:S01]  /*0400*/  VOTEU.ALL UP0, P0 ;  /* 0x00000000003f7886 */ /* 0x000fe20000000000 */
[----:B------:R-:W-:Y:S01]  /*0410*/  LOP3.LUT R3, R3, 0xfffffffc, RZ, 0xc0, !PT ;  /* 0xfffffffc03037812 */ /* 0x000fe200078ec0ff */
[----:B------:R-:W-:-:S03]  /*0420*/  VOTEU.ALL UP1, P1 ;  /* 0x00000000003f7886 */ /* 0x000fc60000820000 */
[----:B------:R-:W1:Y:S01]  /*0430*/  @!UP0 S2UR UR7, SR_CgaCtaId ;  /* 0x00000000000789c3 */ /* 0x000e620000008800 */
[----:B------:R-:W-:Y:S01]  /*0440*/  @!UP0 UMOV UR6, 0x400 ;  /* 0x0000040000068882 */ /* 0x000fe20000000000 */
[----:B------:R-:W-:-:S04]  /*0450*/  @!UP0 UIADD3 UR4, -UR4, 0x100000, URZ ;  /* 0x0010000004048890 */ /* 0x000fc8000fffe13f */
[----:B------:R-:W-:Y:S02]  /*0460*/  @!UP0 USHF.L.U32 UR5, UR4, 0xb, URZ ;  /* 0x0000000b04058899 */ /* 0x000fe4000800063f */
[----:B------:R-:W-:Y:S01]  /*0470*/  @!UP0 USHF.L.U32 UR4, UR4, 0x1, URZ ;  /* 0x0000000104048899 */ /* 0x000fe2000800063f */
[----:B------:R-:W-:Y:S01]  /*0480*/  IMAD.IADD R0, R2, 0x1, -R3 ;  /* 0x0000000102007824 */ /* 0x000fe200078e0a03 */
[----:B------:R-:W-:Y:S01]  /*0490*/  @!UP1 UMOV UR9, 0x400 ;  /* 0x0000040000099882 */ /* 0x000fe20000000000 */
[----:B------:R-:W-:Y:S01]  /*04a0*/  VOTEU.ALL UP2, P1 ;  /* 0x00000000003f7886 */ /* 0x000fe20000840000 */
[----:B------:R-:W-:Y:S01]  /*04b0*/  VOTEU.ALL UP3, P1 ;  /* 0x00000000003f7886 */ /* 0x000fe20000860000 */
[----:B------:R-:W-:Y:S01]  /*04c0*/  VOTEU.ALL UP4, P1 ;  /* 0x00000000003f7886 */ /* 0x000fe20000880000 */
[----:B------:R-:W5:Y:S01]  /*04d0*/  @!UP1 S2UR UR10, SR_CgaCtaId ;  /* 0x00000000000a99c3 */ /* 0x000f620000008800 */
[----:B------:R-:W-:Y:S01]  /*04e0*/  VOTEU.ALL UP5, P1 ;  /* 0x00000000003f7886 */ /* 0x000fe200008a0000 */
[----:B------:R-:W-:-:S04]  /*04f0*/  SHF.R.S32.HI R3, RZ, 0x1f, R4 ;  /* 0x0000001fff037819 */ /* 0x000fc80000011404 */
[----:B------:R-:W-:-:S04]  /*0500*/  LEA.HI R3, R3, R4, RZ, 0x7 ;  /* 0x0000000403037211 */ /* 0x000fc800078f38ff */
[----:B------:R-:W-:-:S05]  /*0510*/  LOP3.LUT R3, R3, 0xffffff80, RZ, 0xc0, !PT ;  /* 0xffffff8003037812 */ /* 0x000fca00078ec0ff */
[----:B------:R-:W-:Y:S01]  /*0520*/  IMAD.IADD R3, R4, 0x1, -R3 ;  /* 0x0000000104037824 */ /* 0x000fe200078e0a03 */
[----:B-1----:R-:W-:Y:S02]  /*0530*/  @!UP0 ULEA UR8, UR7, UR6, 0x18 ;  /* 0x0000000607088291 */ /* 0x002fe4000f8ec03f */
[----:B------:R-:W-:-:S04]  /*0540*/  @!UP1 UIADD3 UR6, -UR11, 0x100000, URZ ;  /* 0x001000000b069890 */ /* 0x000fc8000fffe13f */
[----:B------:R-:W-:Y:S02]  /*0550*/  @!UP1 USHF.L.U32 UR7, UR6, 0xb, URZ ;  /* 0x0000000b06079899 */ /* 0x000fe4000800063f */
[----:B------:R-:W-:Y:S01]  /*0560*/  @!UP1 USHF.L.U32 UR6, UR6, 0x1, URZ ;  /* 0x0000000106069899 */ /* 0x000fe2000800063f */
[----:B------:R-:W-:Y:S01]  /*0570*/  VOTEU.ALL UP0, P0 ;  /* 0x00000000003f7886 */ /* 0x000fe20000000000 */
[----:B-----5:R-:W-:Y:S01]  /*0580*/  @!UP1 ULEA UR9, UR10, UR9, 0x18 ;  /* 0x000000090a099291 */ /* 0x020fe2000f8ec03f */
[----:B------:R-:W-:Y:S02]  /*0590*/  VOTEU.ALL UP1, P0 ;  /* 0x00000000003f7886 */ /* 0x000fe40000020000 */
[----:B------:R-:W-:Y:S01]  /*05a0*/  ULDC.64 UR10, c[0x0][0x598] ;  /* 0x00016600000a7ab9 */ /* 0x000fe20000000a00 */
[----:B------:R-:W-:Y:S01]  /*05b0*/  ISETP.NE.AND P0, PT, R0, 0x3, PT ;  /* 0x000000030000780c */ /* 0x000fe20003f05270 */
[----:B------:R-:W1:Y:S02]  /*05c0*/  FENCE.VIEW.ASYNC.S ;  /* 0x00000000000073c6 */ /* 0x000e640000000000 */
[----:B-1----:R1:W2:Y:S01]  /*05d0*/  @!UP0 SYNCS.EXCH.64 URZ, [UR8+0x80], UR4 ;  /* 0x00008004083f85b2 */ /* 0x0022a20008000100 */
[----:B------:R-:W-:-:S02]  /*05e0*/  ISETP.NE.U32.AND P1, PT, RZ, UR10, PT ;  /* 0x0000000aff007c0c */ /* 0x000fc4000bf25070 */
[----:B------:R-:W-:Y:S02]  /*05f0*/  ISETP.EQ.OR P0, PT, R0, RZ, !P0 ;  /* 0x000000ff0000720c */ /* 0x000fe40004702670 */
[----:B------:R-:W-:Y:S02]  /*0600*/  ISETP.NE.AND.EX P1, PT, RZ, UR11, PT, P1 ;  /* 0x0000000bff007c0c */ /* 0x000fe4000bf25310 */
[----:B------:R-:W-:-:S04]  /*0610*/  ISETP.EQ.AND P0, PT, R8, RZ, P0 ;  /* 0x000000ff0800720c */ /* 0x000fc80000702270 */
[----:B------:R-:W-:-:S04]  /*0620*/  SEL R16, RZ, 0x1, !P0 ;  /* 0x00000001ff107807 */ /* 0x000fc80004000000 */
[----:B------:R-:W-:Y:S01]  /*0630*/  SEL R16, R16, 0x2, P3 ;  /* 0x0000000210107807 */ /* 0x000fe20001800000 */
[----:B------:R1:W2:Y:S01]  /*0640*/  @!UP1 SYNCS.EXCH.64 URZ, [UR8+0x88], UR4 ;  /* 0x00008804083f95b2 */ /* 0x0002a20008000100 */
[----:B------:R-:W-:Y:S01]  /*0650*/  NOP ;  /* 0x0000000000007918 */ /* 0x000fe20000000000 */
[----:B------:R1:W2:Y:S01]  /*0660*/  @!UP2 SYNCS.EXCH.64 URZ, [UR9+0x60], UR6 ;  /* 0x00006006093fa5b2 */ /* 0x0002a20008000100 */
[----:B------:R1:W2:Y:S01]  /*0670*/  @!UP3 SYNCS.EXCH.64 URZ, [UR9+0x68], UR6 ;  /* 0x00006806093fb5b2 */ /* 0x0002a20008000100 */
[----:B------:R1:W2:Y:S01]  /*0680*/  @!UP4 SYNCS.EXCH.64 URZ, [UR9+0x70], UR6 ;  /* 0x00007006093fc5b2 */ /* 0x0002a20008000100 */
[----:B------:R1:W2:Y:S01]  /*0690*/  @!UP5 SYNCS.EXCH.64 URZ, [UR9+0x78], UR6 ;  /* 0x00007806093fd5b2 */ /* 0x0002a20008000100 */
[----:B------:R-:W-:Y:S01]  /*06a0*/  NOP ;  /* 0x0000000000007918 */ /* 0x000fe20000000000 */
[----:B--234-:R-:W-:Y:S06]  /*06b0*/  BAR.SYNC.DEFER_BLOCKING 0x0 ;  /* 0x0000000000007b1d */ /* 0x01cfec0000010000 */
[----:B01----:R-:W-:Y:S05]  /*06c0*/  @!P1 BRA `(.L_x_3) ;  /* 0x00000000001c9947 */ /* 0x003fea0003800000 */
[----:B------:R-:W0:Y:S02]  /*06d0*/  LDC.64 R6, c[0x0][0x598] ;  /* 0x00016600ff067b82 */ /* 0x000e240000000a00 */
[----:B0-----:R-:W2:Y:S02]  /*06e0*/  LDG.E.64 R6, desc[UR36][R6.64] ;  /* 0x0000002406067981 */ /* 0x001ea4000c1e1b00 */
[----:B--2---:R-:W-:-:S04]  /*06f0*/  ISETP.NE.U32.AND P0, PT, R6, RZ, PT ;  /* 0x000000ff0600720c */ /* 0x004fc80003f05070 */
[----:B------:R-:W-:-:S13]  /*0700*/  ISETP.NE.AND.EX P0, PT, R7, RZ, PT, P0 ;  /* 0x000000ff0700720c */ /* 0x000fda0003f05300 */
[----:B------:R-:W-:Y:S05]  /*0710*/  @!P0 BRA `(.L_x_3) ;  /* 0x0000000000088947 */ /* 0x000fea0003800000 */
[----:B------:R1:W5:Y:S01]  /*0720*/  LD.E R153, desc[UR36][R6.64] ;  /* 0x0000002406997980 */ /* 0x000362000c101900 */
[----:B------:R-:W-:Y:S05]  /*0730*/  BRA `(.L_x_4) ;  /* 0x0000000000247947 */ /* 0x000fea0003800000 */
.L_x_3:
[----:B------:R-:W-:Y:S02]  /*0740*/  ULDC.64 UR4, c[0x0][0x588] ;  /* 0x0001620000047ab9 */ /* 0x000fe40000000a00 */
[----:B------:R-:W-:-:S04]  /*0750*/  ISETP.NE.U32.AND P0, PT, RZ, UR4, PT ;  /* 0x00000004ff007c0c */ /* 0x000fc8000bf05070 */
[----:B------:R-:W-:-:S13]  /*0760*/  ISETP.NE.AND.EX P0, PT, RZ, UR5, PT, P0 ;  /* 0x00000005ff007c0c */ /* 0x000fda000bf05300 */
[----:B------:R-:W-:Y:S05]  /*0770*/  @!P0 BRA `(.L_x_5) ;  /* 0x00000000000c8947 */ /* 0x000fea0003800000 */
[----:B------:R-:W0:Y:S02]  /*0780*/  LDC.64 R6, c[0x0][0x588] ;  /* 0x00016200ff067b82 */ /* 0x000e240000000a00 */
[----:B0-----:R0:W5:Y:S01]  /*0790*/  LDG.E R153, desc[UR36][R6.64] ;  /* 0x0000002406997981 */ /* 0x001162000c1e1900 */
[----:B------:R-:W-:Y:S05]  /*07a0*/  BRA `(.L_x_4) ;  /* 0x0000000000087947 */ /* 0x000fea0003800000 */
.L_x_5:
[----:B------:R-:W-:Y:S02]  /*07b0*/  ULDC UR4, c[0x0][0x580] ;  /* 0x0001600000047ab9 */ /* 0x000fe40000000800 */
[----:B------:R-:W-:-:S07]  /*07c0*/  IMAD.U32 R153, RZ, RZ, UR4 ;  /* 0x00000004ff997e24 */ /* 0x000fce000f8e00ff */
.L_x_4:
[----:B------:R-:W-:Y:S02]  /*07d0*/  ULDC.64 UR4, c[0x0][0x5a0] ;  /* 0x0001680000047ab9 */ /* 0x000fe40000000a00 */
[----:B------:R-:W-:-:S04]  /*07e0*/  ISETP.NE.U32.AND P0, PT, RZ, UR4, PT ;  /* 0x00000004ff007c0c */ /* 0x000fc8000bf05070 */
[----:B------:R-:W-:-:S13]  /*07f0*/  ISETP.NE.AND.EX P0, PT, RZ, UR5, PT, P0 ;  /* 0x00000005ff007c0c */ /* 0x000fda000bf05300 */
[----:B------:R-:W-:Y:S05]  /*0800*/  @!P0 BRA `(.L_x_6) ;  /* 0x00000000001c8947 */ /* 0x000fea0003800000 */
[----:B01----:R-:W0:Y:S02]  /*0810*/  LDC.64 R6, c[0x0][0x5a0] ;  /* 0x00016800ff067b82 */ /* 0x003e240000000a00 */
[----:B0-----:R-:W2:Y:S02]  /*0820*/  LDG.E.64 R6, desc[UR36][R6.64] ;  /* 0x0000002406067981 */ /* 0x001ea4000c1e1b00 */
[----:B--2---:R-:W-:-:S04]  /*0830*/  ISETP.NE.U32.AND P0, PT, R6, RZ, PT ;  /* 0x000000ff0600720c */ /* 0x004fc80003f05070 */
[----:B------:R-:W-:-:S13]  /*0840*/  ISETP.NE.AND.EX P0, PT, R7, RZ, PT, P0 ;  /* 0x000000ff0700720c */ /* 0x000fda0003f05300 */
[----:B------:R-:W-:Y:S05]  /*0850*/  @!P0 BRA `(.L_x_6) ;  /* 0x0000000000088947 */ /* 0x000fea0003800000 */
[----:B------:R3:W5:Y:S01]  /*0860*/  LD.E R152, desc[UR36][R6.64] ;  /* 0x0000002406987980 */ /* 0x000762000c101900 */
[----:B------:R-:W-:Y:S05]  /*0870*/  BRA `(.L_x_7) ;  /* 0x0000000000247947 */ /* 0x000fea0003800000 */
.L_x_6:
[----:B------:R-:W-:Y:S02]  /*0880*/  ULDC.64 UR4, c[0x0][0x590] ;  /* 0x0001640000047ab9 */ /* 0x000fe40000000a00 */
[----:B------:R-:W-:-:S04]  /*0890*/  ISETP.NE.U32.AND P0, PT, RZ, UR4, PT ;  /* 0x00000004ff007c0c */ /* 0x000fc8000bf05070 */
[----:B------:R-:W-:-:S13]  /*08a0*/  ISETP.NE.AND.EX P0, PT, RZ, UR5, PT, P0 ;  /* 0x00000005ff007c0c */ /* 0x000fda000bf05300 */
[----:B------:R-:W-:Y:S05]  /*08b0*/  @!P0 BRA `(.L_x_8) ;  /* 0x00000000000c8947 */ /* 0x000fea0003800000 */
[----:B01----:R-:W0:Y:S02]  /*08c0*/  LDC.64 R6, c[0x0][0x590] ;  /* 0x00016400ff067b82 */ /* 0x003e240000000a00 */
[----:B0-----:R2:W5:Y:S01]  /*08d0*/  LDG.E R152, desc[UR36][R6.64] ;  /* 0x0000002406987981 */ /* 0x001562000c1e1900 */
[----:B------:R-:W-:Y:S05]  /*08e0*/  BRA `(.L_x_7) ;  /* 0x0000000000087947 */ /* 0x000fea0003800000 */
.L_x_8:
[----:B------:R-:W-:Y:S02]  /*08f0*/  ULDC UR4, c[0x0][0x584] ;  /* 0x0001610000047ab9 */ /* 0x000fe40000000800 */
[----:B------:R-:W-:-:S07]  /*0900*/  IMAD.U32 R152, RZ, RZ, UR4 ;  /* 0x00000004ff987e24 */ /* 0x000fce000f8e00ff */
.L_x_7:
[----:B------:R-:W4:Y:S01]  /*0910*/  LDC R2, c[0x0][0x65c] ;  /* 0x00019700ff027b82 */ /* 0x000f220000000800 */
[----:B------:R-:W4:Y:S01]  /*0920*/  S2R R14, SR_CTAID.Y ;  /* 0x00000000000e7919 */ /* 0x000f220000002600 */
[----:B------:R-:W-:Y:S01]  /*0930*/  ULDC UR6, c[0x0][0x28c] ;  /* 0x0000a30000067ab9 */ /* 0x000fe20000000800 */
[----:B------:R-:W-:Y:S01]  /*0940*/  ISETP.NE.AND P0, PT, R8, 0x2, PT ;  /* 0x000000020800780c */ /* 0x000fe20003f05270 */
[----:B------:R-:W-:Y:S01]  /*0950*/  UIADD3 UR6, UR6, 0x3f, URZ ;  /* 0x0000003f06067890 */ /* 0x000fe2000fffe03f */
[----:B0123--:R-:W0:Y:S01]  /*0960*/  S2R R6, SR_CTAID.X ;  /* 0x0000000000067919 */ /* 0x00fe220000002500 */
[----:B------:R-:W-:Y:S01]  /*0970*/  IMAD.MOV.U32 R7, RZ, RZ, RZ ;  /* 0x000000ffff077224 */ /* 0x000fe200078e00ff */
[----:B------:R-:W-:Y:S01]  /*0980*/  UMOV UR38, URZ ;  /* 0x0000003f00267c82 */ /* 0x000fe20008000000 */
[----:B------:R-:W-:Y:S01]  /*0990*/  USHF.R.S32.HI UR7, URZ, 0x1f, UR6 ;  /* 0x0000001f3f077899 */ /* 0x000fe20008011406 */
[----:B------:R-:W-:Y:S01]  /*09a0*/  UMOV UR39, URZ ;  /* 0x0000003f00277c82 */ /* 0x000fe20008000000 */
[----:B------:R-:W-:-:S02]  /*09b0*/  ULDC.64 UR8, c[0x0][0x650] ;  /* 0x0001940000087ab9 */ /* 0x000fc40000000a00 */
[----:B------:R-:W-:-:S04]  /*09c0*/  ULEA.HI UR7, UR7, UR6, URZ, 0x6 ;  /* 0x0000000607077291 */ /* 0x000fc8000f8f303f */
[----:B------:R-:W-:Y:S01]  /*09d0*/  USHF.R.S32.HI UR40, URZ, 0x6, UR7 ;  /* 0x000000063f287899 */ /* 0x000fe20008011407 */
[----:B----4-:R-:W-:-:S13]  /*09e0*/  ISETP.NE.AND P1, PT, R2, 0x1, PT ;  /* 0x000000010200780c */ /* 0x010fda0003f25270 */
[----:B------:R-:W0:Y:S01]  /*09f0*/  @P1 LDC R19, c[0x0][0x10] ;  /* 0x00000400ff131b82 */ /* 0x000e220000000800 */
[----:B------:R-:W-:Y:S02]  /*0a00*/  @P1 IMAD.MOV.U32 R8, RZ, RZ, R14 ;  /* 0x000000ffff081224 */ /* 0x000fe400078e000e */
[----:B------:R-:W-:Y:S02]  /*0a10*/  @P1 IMAD.MOV.U32 R9, RZ, RZ, RZ ;  /* 0x000000ffff091224 */ /* 0x000fe400078e00ff */
[----:B------:R-:W-:-:S03]  /*0a20*/  @P1 IMAD.MOV.U32 R17, RZ, RZ, RZ ;  /* 0x000000ffff111224 */ /* 0x000fc600078e00ff */
[----:B------:R-:W1:Y:S01]  /*0a30*/  @!P1 LDC R11, c[0x0][0xc] ;  /* 0x00000300ff0b9b82 */ /* 0x000e620000000800 */
[----:B------:R-:W-:Y:S01]  /*0a40*/  ULDC UR4, c[0x0][0xc] ;  /* 0x0000030000047ab9 */ /* 0x000fe20000000800 */
[----:B------:R-:W-:Y:S02]  /*0a50*/  ULDC UR5, c[0x0][0x10] ;  /* 0x0000040000057ab9 */ /* 0x000fe40000000800 */
[----:B------:R-:W-:-:S04]  /*0a60*/  UIMAD.WIDE.U32 UR4, UR4, UR5, URZ ;  /* 0x00000005040472a5 */ /* 0x000fc8000f8e003f */
[----:B------:R-:W2:Y:S01]  /*0a70*/  LDC R2, c[0x0][0x14] ;  /* 0x00000500ff027b82 */ /* 0x000ea20000000800 */
[----:B0-----:R-:W-:-:S04]  /*0a80*/  @P1 IMAD.WIDE.U32 R18, R6, R19, R8 ;  /* 0x0000001306121225 */ /* 0x001fc800078e0008 */
[----:B------:R-:W-:Y:S02]  /*0a90*/  @P1 IMAD.IADD R17, R19, 0x1, R17 ;  /* 0x0000000113111824 */ /* 0x000fe400078e0211 */
[----:B-1----:R-:W-:-:S04]  /*0aa0*/  @!P1 IMAD.WIDE.U32 R8, R11, R14, R6 ;  /* 0x0000000e0b089225 */ /* 0x002fc800078e0006 */
[----:B------:R-:W-:Y:S02]  /*0ab0*/  @!P1 IMAD.MOV.U32 R18, RZ, RZ, R8 ;  /* 0x000000ffff129224 */ /* 0x000fe400078e0008 */
[----:B------:R-:W-:Y:S02]  /*0ac0*/  @!P1 IMAD.MOV.U32 R17, RZ, RZ, R9 ;  /* 0x000000ffff119224 */ /* 0x000fe400078e0009 */
[----:B--2---:R-:W-:-:S04]  /*0ad0*/  IMAD.WIDE.U32 R12, R2, UR4, RZ ;  /* 0x00000004020c7c25 */ /* 0x004fc8000f8e00ff */
[----:B------:R-:W-:Y:S01]  /*0ae0*/  IMAD R23, R2, UR5, RZ ;  /* 0x0000000502177c24 */ /* 0x000fe2000f8e02ff */
[----:B------:R0:W-:Y:S03]  /*0af0*/  STL.64 [R1], R12 ;  /* 0x0000000c01007387 */ /* 0x0001e60000100a00 */
[----:B------:R-:W-:Y:S01]  /*0b00*/  IMAD.IADD R23, R13, 0x1, R23 ;  /* 0x000000010d177824 */ /* 0x000fe200078e0217 */
[----:B------:R-:W-:Y:S06]  /*0b10*/  @P0 BRA `(.L_x_9) ;  /* 0x0000000000200947 */ /* 0x000fec0003800000 */
[----:B------:R-:W-:Y:S01]  /*0b20*/  UISETP.GE.U32.AND UP0, UPT, UR40, 0x5, UPT ;  /* 0x000000052800788c */ /* 0x000fe2000bf06070 */
[----:B------:R-:W-:Y:S01]  /*0b30*/  IADD3 R18, P0, R18, R12, RZ ;  /* 0x0000000c12127210 */ /* 0x000fe20007f1e0ff */
[----:B------:R-:W-:Y:S01]  /*0b40*/  UIMAD.WIDE.U32 UR4, UR40, -0x33333333, URZ ;  /* 0xcccccccd280478a5 */ /* 0x000fe2000f8e003f */
[----:B------:R-:W-:-:S03]  /*0b50*/  UMOV UR39, URZ ;  /* 0x0000003f00277c82 */ /* 0x000fc60008000000 */
[----:B------:R-:W-:Y:S01]  /*0b60*/  USHF.R.U32.HI UR4, URZ, 0x2, UR5 ;  /* 0x000000023f047899 */ /* 0x000fe20008011605 */
[----:B------:R-:W-:-:S03]  /*0b70*/  IMAD.X R17, R23, 0x1, R17, P0 ;  /* 0x0000000117117824 */ /* 0x000fc600000e0611 */
[----:B------:R-:W-:Y:S02]  /*0b80*/  UIMAD UR38, UR4, -0x5, UR40 ;  /* 0xfffffffb042678a4 */ /* 0x000fe4000f8e0228 */
[----:B------:R-:W-:-:S12]  /*0b90*/  @UP0 ULOP3.LUT UR39, UR4, 0x1, URZ, 0xc0, !UPT ;  /* 0x0000000104270892 */ /* 0x000fd8000f8ec03f */
.L_x_9:
[----:B------:R-:W-:Y:S01]  /*0ba0*/  ISETP.GE.U32.AND P0, PT, R18, UR8, PT ;  /* 0x0000000812007c0c */ /* 0x000fe2000bf06070 */
[----:B------:R-:W-:Y:S01]  /*0bb0*/  IMAD.MOV.U32 R19, RZ, RZ, -0x1 ;  /* 0xffffffffff137424 */ /* 0x000fe200078e00ff */
[----:B------:R-:W-:Y:S01]  /*0bc0*/  PRMT R8, RZ, 0x7610, R8 ;  /* 0x00007610ff087816 */ /* 0x000fe20000000008 */
[----:B------:R-:W-:Y:S01]  /*0bd0*/  IMAD.MOV.U32 R22, RZ, RZ, -0x1 ;  /* 0xffffffffff167424 */ /* 0x000fe200078e00ff */
[----:B------:R-:W-:Y:S01]  /*0be0*/  ISETP.GE.U32.AND.EX P0, PT, R17, UR9, PT, P0 ;  /* 0x0000000911007c0c */ /* 0x000fe2000bf06100 */
[----:B------:R-:W-:-:S12]  /*0bf0*/  IMAD.MOV.U32 R2, RZ, RZ, -0x1 ;  /* 0xffffffffff027424 */ /* 0x000fd800078e00ff */
[----:B------:R-:W-:Y:S05]  /*0c00*/  @P0 BRA `(.L_x_10) ;  /* 0x00000004005c0947 */ /* 0x000fea0003800000 */
[----:B------:R-:W1:Y:S01]  /*0c10*/  LDC.64 R20, c[0x0][0x628] ;  /* 0x00018a00ff147b82 */ /* 0x000e620000000a00 */
[----:B------:R-:W-:Y:S02]  /*0c20*/  IMAD.MOV.U32 R8, RZ, RZ, R18 ;  /* 0x000000ffff087224 */ /* 0x000fe400078e0012 */
[----:B------:R-:W-:-:S05]  /*0c30*/  IMAD.MOV.U32 R9, RZ, RZ, R17 ;  /* 0x000000ffff097224 */ /* 0x000fca00078e0011 */
[----:B------:R-:W2:Y:S08]  /*0c40*/  LDC R2, c[0x0][0x630] ;  /* 0x00018c00ff027b82 */ /* 0x000eb00000000800 */
[----:B------:R-:W3:Y:S01]  /*0c50*/  LDC.64 R24, c[0x0][0x620] ;  /* 0x00018800ff187b82 */ /* 0x000ee20000000a00 */
[----:B-1----:R-:W-:-:S04]  /*0c60*/  ISETP.NE.U32.AND P0, PT, R20, RZ, PT ;  /* 0x000000ff1400720c */ /* 0x002fc80003f05070 */
[----:B------:R-:W-:-:S13]  /*0c70*/  ISETP.NE.AND.EX P0, PT, R21, RZ, PT, P0 ;  /* 0x000000ff1500720c */ /* 0x000fda0003f05300 */
[----:B--23--:R-:W-:Y:S05]  /*0c80*/  @!P0 BRA `(.L_x_11) ;  /* 0x0000000000288947 */ /* 0x00cfea0003800000 */
[----:B0-----:R-:W0:Y:S02]  /*0c90*/  LDC R13, c[0x0][0x634] ;  /* 0x00018d00ff0d7b82 */ /* 0x001e240000000800 */
[----:B0-----:R-:W-:-:S05]  /*0ca0*/  IADD3 R13, P0, R18, R13, RZ ;  /* 0x0000000d120d7210 */ /* 0x001fca0007f1e0ff */
[----:B------:R-:W-:-:S04]  /*0cb0*/  IMAD.X R15, RZ, RZ, R17, P0 ;  /* 0x000000ffff0f7224 */ /* 0x000fc800000e0611 */
[----:B------:R-:W-:-:S04]  /*0cc0*/  IMAD.WIDE.U32 R8, R15, R20, RZ ;  /* 0x000000140f087225 */ /* 0x000fc800078e00ff */
[----:B------:R-:W-:-:S04]  /*0cd0*/  IMAD.WIDE.U32 R10, P0, R13, R21, R8 ;  /* 0x000000150d0a7225 */ /* 0x000fc80007800008 */
[----:B------:R-:W-:-:S04]  /*0ce0*/  IMAD.WIDE.U32 R8, R13, R20, RZ ;  /* 0x000000140d087225 */ /* 0x000fc800078e00ff */
[----:B------:R-:W-:Y:S01]  /*0cf0*/  IMAD.X R13, RZ, RZ, RZ, P0 ;  /* 0x000000ffff0d7224 */ /* 0x000fe200000e06ff */
[----:B------:R-:W-:Y:S01]  /*0d00*/  IADD3 RZ, P0, R9, R10, RZ ;  /* 0x0000000a09ff7210 */ /* 0x000fe20007f1e0ff */
[----:B------:R-:W-:-:S04]  /*0d10*/  IMAD.MOV.U32 R12, RZ, RZ, R11 ;  /* 0x000000ffff0c7224 */ /* 0x000fc800078e000b */
[----:B------:R-:W-:-:S08]  /*0d20*/  IMAD.WIDE.U32.X R8, R15, R21, R12, P0 ;  /* 0x000000150f087225 */ /* 0x000fd000000e040c */
.L_x_11:
[-CC-:B------:R-:W-:Y:S01]  /*0d30*/  SHF.R.U64 R31, R8, R2.reuse, R9.reuse ;  /* 0x00000002081f7219 */ /* 0x180fe20000001209 */
[----:B0-----:R-:W0:Y:S01]  /*0d40*/  LDC R12, c[0x0][0x618] ;  /* 0x00018600ff0c7b82 */ /* 0x001e220000000800 */
[----:B------:R-:W-:Y:S01]  /*0d50*/  SHF.R.U32.HI R7, RZ, R2, R9 ;  /* 0x00000002ff077219 */ /* 0x000fe20000011609 */
[----:B------:R-:W-:Y:S01]  /*0d60*/  ULDC UR4, c[0x0][0x150] ;  /* 0x0000540000047ab9 */ /* 0x000fe20000000800 */
[----:B------:R-:W-:Y:S01]  /*0d70*/  IADD3 R11, P0, RZ, -R31, RZ ;  /* 0x8000001fff0b7210 */ /* 0x000fe20007f1e0ff */
[----:B------:R-:W-:Y:S01]  /*0d80*/  IMAD.MOV.U32 R19, RZ, RZ, R17 ;  /* 0x000000ffff137224 */ /* 0x000fe200078e0011 */
[----:B------:R-:W-:-:S03]  /*0d90*/  I2FP.F32.U32 R2, R6 ;  /* 0x0000000600027245 */ /* 0x000fc60000201000 */
[----:B------:R-:W1:Y:S01]  /*0da0*/  LDC.64 R26, c[0x0][0x640] ;  /* 0x00019000ff1a7b82 */ /* 0x000e620000000a00 */
[----:B------:R-:W-:Y:S02]  /*0db0*/  IMAD.X R13, RZ, RZ, ~R7, P0 ;  /* 0x000000ffff0d7224 */ /* 0x000fe400000e0e07 */
[----:B------:R-:W-:Y:S01]  /*0dc0*/  FMUL R2, R2, UR4 ;  /* 0x0000000402027c20 */ /* 0x000fe20008400000 */
[----:B------:R-:W-:Y:S01]  /*0dd0*/  IMAD.WIDE.U32 R8, R11, R24, R18 ;  /* 0x000000180b087225 */ /* 0x000fe200078e0012 */
[----:B------:R-:W-:-:S03]  /*0de0*/  ULDC UR4, c[0x0][0x154] ;  /* 0x0000550000047ab9 */ /* 0x000fc60000000800 */
[----:B------:R-:W-:Y:S01]  /*0df0*/  IMAD R10, R13, R24, RZ ;  /* 0x000000180d0a7224 */ /* 0x000fe200078e02ff */
[----:B------:R-:W2:Y:S01]  /*0e00*/  LDC R7, c[0x0][0x144] ;  /* 0x00005100ff077b82 */ /* 0x000ea20000000800 */
[----:B------:R-:W3:Y:S02]  /*0e10*/  F2I.U32.TRUNC.NTZ R2, R2 ;  /* 0x0000000200027305 */ /* 0x000ee4000020f000 */
[----:B------:R-:W-:-:S04]  /*0e20*/  IMAD R11, R11, R25, R10 ;  /* 0x000000190b0b7224 */ /* 0x000fc800078e020a */
[----:B------:R-:W-:Y:S01]  /*0e30*/  IMAD.IADD R9, R9, 0x1, R11 ;  /* 0x0000000109097824 */ /* 0x000fe200078e020b */
[----:B------:R-:W4:Y:S01]  /*0e40*/  LDC R22, c[0x0][0x608] ;  /* 0x00018200ff167b82 */ /* 0x000f220000000800 */
[----:B------:R-:W-:-:S03]  /*0e50*/  IMAD.MOV.U32 R11, RZ, RZ, -0x1 ;  /* 0xffffffffff0b7424 */ /* 0x000fc600078e00ff */
[--C-:B0-----:R-:W-:Y:S02]  /*0e60*/  SHF.R.U64 R20, R8, R12, R9.reuse ;  /* 0x0000000c08147219 */ /* 0x101fe40000001209 */
[----:B------:R-:W-:Y:S02]  /*0e70*/  I2FP.F32.U32 R8, R14 ;  /* 0x0000000e00087245 */ /* 0x000fe40000201000 */
[----:B------:R-:W0:Y:S01]  /*0e80*/  LDC R24, c[0x0][0x658] ;  /* 0x00019600ff187b82 */ /* 0x000e220000000800 */
[----:B-1----:R-:W-:Y:S01]  /*0e90*/  ISETP.NE.U32.AND P0, PT, R26, RZ, PT ;  /* 0x000000ff1a00720c */ /* 0x002fe20003f05070 */
[----:B---3--:R-:W-:Y:S02]  /*0ea0*/  IMAD.MOV R10, RZ, RZ, -R2 ;  /* 0x000000ffff0a7224 */ /* 0x008fe400078e0a02 */
[----:B------:R-:W-:Y:S01]  /*0eb0*/  FMUL R8, R8, UR4 ;  /* 0x0000000408087c20 */ /* 0x000fe20008400000 */
[----:B------:R-:W-:Y:S02]  /*0ec0*/  SHF.R.U32.HI R9, RZ, R12, R9 ;  /* 0x0000000cff097219 */ /* 0x000fe40000011609 */
[----:B------:R-:W-:Y:S01]  /*0ed0*/  ISETP.NE.AND.EX P0, PT, R27, RZ, PT, P0 ;  /* 0x000000ff1b00720c */ /* 0x000fe20003f05300 */
[----:B------:R1:W3:Y:S01]  /*0ee0*/  F2I.U32.TRUNC.NTZ R15, R8 ;  /* 0x00000008000f7305 */ /* 0x0002e2000020f000 */
[----:B------:R-:W1:Y:S01]  /*0ef0*/  LDC R19, c[0x0][0x148] ;  /* 0x00005200ff137b82 */ /* 0x000e620000000800 */
[----:B--2---:R-:W-:-:S07]  /*0f00*/  IMAD R2, R7, R10, R6 ;  /* 0x0000000a07027224 */ /* 0x004fce00078e0206 */
[----:B------:R-:W2:Y:S01]  /*0f10*/  LDC R25, c[0x0][0x600] ;  /* 0x00018000ff197b82 */ /* 0x000ea20000000800 */
[-CC-:B----4-:R-:W-:Y:S02]  /*0f20*/  SHF.R.U64 R32, R20, R22.reuse, R9.reuse ;  /* 0x0000001614207219 */ /* 0x190fe40000001209 */
[----:B------:R-:W-:Y:S01]  /*0f30*/  SHF.R.U32.HI R7, RZ, R22, R9 ;  /* 0x00000016ff077219 */ /* 0x000fe20000011609 */
[----:B------:R-:W-:-:S04]  /*0f40*/  IMAD.MOV.U32 R9, RZ, RZ, 0x1 ;  /* 0x00000001ff097424 */ /* 0x000fc800078e00ff */
[----:B------:R-:W4:Y:S01]  /*0f50*/  LDC R28, c[0x0][0x648] ;  /* 0x00019200ff1c7b82 */ /* 0x000f220000000800 */
[-C--:B0-----:R-:W-:Y:S02]  /*0f60*/  SHF.L.U32 R6, R11, R24.reuse, RZ ;  /* 0x000000180b067219 */ /* 0x081fe400000006ff */
[--C-:B------:R-:W-:Y:S02]  /*0f70*/  SHF.R.U64 R22, R32, R24, R7.reuse ;  /* 0x0000001820167219 */ /* 0x100fe40000001207 */
[----:B------:R-:W-:Y:S02]  /*0f80*/  LOP3.LUT R13, RZ, R6, RZ, 0x33, !PT ;  /* 0x00000006ff0d7212 */ /* 0x000fe400078e33ff */
[-C--:B------:R-:W-:Y:S01]  /*0f90*/  SHF.R.U32.HI R7, RZ, R24.reuse, R7 ;  /* 0x00000018ff077219 */ /* 0x080fe20000011607 */
[----:B------:R-:W0:Y:S01]  /*0fa0*/  LDC R29, c[0x0][0x638] ;  /* 0x00018e00ff1d7b82 */ /* 0x000e220000000800 */
[----:B------:R-:W-:Y:S01]  /*0fb0*/  SHF.L.U32 R12, R9, R24, RZ ;  /* 0x00000018090c7219 */ /* 0x000fe200000006ff */
[----:B------:R-:W-:-:S06]  /*0fc0*/  IMAD.MOV.U32 R6, RZ, RZ, R22 ;  /* 0x000000ffff067224 */ /* 0x000fcc00078e0016 */
[----:B------:R-:W0:Y:S01]  /*0fd0*/  LDC R30, c[0x0][0x610] ;  /* 0x00018400ff1e7b82 */ /* 0x000e220000000800 */
[----:B-1-3--:R-:W-:Y:S05]  /*0fe0*/  @!P0 BRA `(.L_x_12) ;  /* 0x0000000000288947 */ /* 0x00afea0003800000 */
[----:B------:R-:W1:Y:S02]  /*0ff0*/  LDC R11, c[0x0][0x64c] ;  /* 0x00019300ff0b7b82 */ /* 0x000e640000000800 */
[----:B-1----:R-:W-:-:S05]  /*1000*/  IADD3 R11, P0, R22, R11, RZ ;  /* 0x0000000b160b7210 */ /* 0x002fca0007f1e0ff */
        /* <DEDUP_REMOVED lines=8> */
.L_x_12:
[----:B----4-:R-:W-:Y:S01]  /*1090*/  SHF.R.U64 R6, R6, R28, R7 ;  /* 0x0000001c06067219 */ /* 0x010fe20000001207 */
[----:B--2---:R-:W-:Y:S01]  /*10a0*/  VIADD R7, R25, 0xffffffff ;  /* 0xffffffff19077836 */ /* 0x004fe20000000000 */
[----:B------:R-:W-:Y:S01]  /*10b0*/  LOP3.LUT R13, R32, R13, RZ, 0xc0, !PT ;  /* 0x0000000d200d7212 */ /* 0x000fe200078ec0ff */
[----:B------:R-:W-:Y:S02]  /*10c0*/  IMAD.MOV R15, RZ, RZ, -R15 ;  /* 0x000000ffff0f7224 */ /* 0x000fe400078e0a0f */
[----:B------:R-:W-:Y:S01]  /*10d0*/  IMAD.MOV R8, RZ, RZ, -R6 ;  /* 0x000000ffff087224 */ /* 0x000fe200078e0a06 */
[----:B------:R-:W-:Y:S01]  /*10e0*/  LOP3.LUT R7, R20, R7, RZ, 0xc0, !PT ;  /* 0x0000000714077212 */ /* 0x000fe200078ec0ff */
[----:B------:R-:W-:Y:S02]  /*10f0*/  IMAD R13, R12, R6, R13 ;  /* 0x000000060c0d7224 */ /* 0x000fe400078e020d */
[----:B------:R-:W-:Y:S02]  /*1100*/  @P1 IMAD R2, R19, R15, R14 ;  /* 0x0000000f13021224 */ /* 0x000fe400078e020e */
[----:B0-----:R-:W-:-:S02]  /*1110*/  IMAD R6, R8, R29, R22 ;  /* 0x0000001d08067224 */ /* 0x001fc400078e0216 */
[----:B------:R-:W-:Y:S02]  /*1120*/  IMAD R2, R13, R30, R2 ;  /* 0x0000001e0d027224 */ /* 0x000fe400078e0202 */
[----:B------:R-:W-:Y:S02]  /*1130*/  IMAD R19, R6, R25, R7 ;  /* 0x0000001906137224 */ /* 0x000fe400078e0207 */
[----:B------:R-:W-:-:S03]  /*1140*/  IMAD.MOV.U32 R8, RZ, RZ, 0x1 ;  /* 0x00000001ff087424 */ /* 0x000fc600078e00ff */
[----:B------:R-:W-:Y:S02]  /*1150*/  SEL R22, R19, R2, !P1 ;  /* 0x0000000213167207 */ /* 0x000fe40004800000 */
[----:B------:R-:W-:Y:S01]  /*1160*/  SEL R19, R2, R19, !P1 ;  /* 0x0000001302137207 */ /* 0x000fe20004800000 */
[----:B------:R-:W-:-:S07]  /*1170*/  IMAD.MOV.U32 R2, RZ, RZ, R31 ;  /* 0x000000ffff027224 */ /* 0x000fce00078e001f */
.L_x_10:
[----:B------:R-:W-:Y:S05]  /*1180*/  @!P2 BRA `(.L_x_13) ;  /* 0x000000900080a947 */ /* 0x000fea0003800000 */
[----:B------:R-:W-:-:S13]  /*1190*/  ISETP.GT.U32.AND P0, PT, R33, 0x1, PT ;  /* 0x000000012100780c */ /* 0x000fda0003f04070 */
[----:B------:R-:W-:Y:S05]  /*11a0*/  @P0 EXIT ;  /* 0x000000000000094d */ /* 0x000fea0003800000 */
.L_x_14:
[----:B------:R-:W-:-:S08]  /*11b0*/  NOP ;  /* 0x0000000000007918 */ /* 0x000fd00000000000 */
[----:B------:R-:W1:Y:S02]  /*11c0*/  USETMAXREG.TRY_ALLOC.CTAPOOL UP0, 0xe8 ;  /* 0x000000e8000079c8 */ /* 0x000e640008000600 */
[----:B-1----:R-:W-:-:S13]  /*11d0*/  PLOP3.LUT P0, PT, PT, PT, UP0, 0x80, 0x0 ;  /* 0x000000000000781c */ /* 0x002fda0003f0f008 */
[----:B------:R-:W-:Y:S05]  /*11e0*/  @!P0 BRA `(.L_x_14) ;  /* 0xfffffffc00f08947 */ /* 0x000fea000383ffff */
[----:B------:R-:W-:-:S13]  /*11f0*/  LOP3.LUT P0, RZ, R8, 0xff, RZ, 0xc0, !PT ;  /* 0x000000ff08ff7812 */ /* 0x000fda000780c0ff */
[----:B------:R-:W-:Y:S05]  /*1200*/  @!P0 EXIT ;  /* 0x000000000000894d */ /* 0x000fea0003800000 */
[----:B------:R-:W1:Y:S01]  /*1210*/  S2UR UR4, SR_CgaCtaId ;  /* 0x00000000000479c3 */ /* 0x000e620000008800 */
[----:B------:R-:W-:Y:S01]  /*1220*/  VIADD R6, R5, 0xffffffff ;  /* 0xffffffff05067836 */ /* 0x000fe20000000000 */
[----:B------:R-:W-:Y:S01]  /*1230*/  SHF.R.S32.HI R0, RZ, 0x1f, R3 ;  /* 0x0000001fff007819 */ /* 0x000fe20000011403 */
[----:B------:R-:W-:Y:S01]  /*1240*/  UMOV UR41, 0x400 ;  /* 0x0000040000297882 */ /* 0x000fe20000000000 */
[----:B------:R-:W-:Y:S01]  /*1250*/  UISETP.LT.AND UP0, UPT, UR40, 0x1, UPT ;  /* 0x000000012800788c */ /* 0x000fe2000bf01270 */
[----:B------:R-:W-:Y:S01]  /*1260*/  LOP3.LUT R172, R16, 0x1, RZ, 0xfc, !PT ;  /* 0x0000000110ac7812 */ /* 0x000fe200078efcff */
[----:B------:R-:W-:Y:S01]  /*1270*/  USHF.L.U32 UR44, UR40, 0x1, URZ ;  /* 0x00000001282c7899 */ /* 0x000fe2000800063f */
[----:B------:R-:W-:Y:S01]  /*1280*/  R2UR UR42, R6 ;  /* 0x00000000062a72ca */ /* 0x000fe200000e0000 */
[----:B------:R-:W-:Y:S01]  /*1290*/  USEL UR43, UR40, 0x1, UP0 ;  /* 0x00000001282b7887 */ /* 0x000fe20008000000 */
[CC--:B------:R-:W-:Y:S02]  /*12a0*/  LEA.HI R4, R0.reuse, R3.reuse, RZ, 0x2 ;  /* 0x0000000300047211 */ /* 0x0c0fe400078f10ff */
[----:B------:R-:W-:Y:S01]  /*12b0*/  LEA.HI R0, R0, R3, RZ, 0x5 ;  /* 0x0000000300007211 */ /* 0x000fe200078f28ff */
[----:B------:R-:W-:Y:S01]  /*12c0*/  UIADD3 UR43, -UR43, UR40, URZ ;  /* 0x000000282b2b7290 */ /* 0x000fe2000fffe13f */
[----:B------:R-:W-:-:S02]  /*12d0*/  SHF.R.S32.HI R154, RZ, 0x2, R4 ;  /* 0x00000002ff9a7819 */ /* 0x000fc40000011404 */
[----:B------:R-:W-:Y:S02]  /*12e0*/  SHF.R.S32.HI R5, RZ, 0x1f, R4 ;  /* 0x0000001fff057819 */ /* 0x000fe40000011404 */
[----:B------:R-:W-:Y:S02]  /*12f0*/  LOP3.LUT R156, R4, 0xfffffffc, RZ, 0xc0, !PT ;  /* 0xfffffffc049c7812 */ /* 0x000fe400078ec0ff */
[----:B------:R-:W-:Y:S01]  /*1300*/  LEA.HI R5, R5, R154, RZ, 0x3 ;  /* 0x0000009a05057211 */ /* 0x000fe200078f18ff */
[----:B------:R-:W-:Y:S01]  /*1310*/  USHF.L.U32 UR42, UR42, 0x3, URZ ;  /* 0x000000032a2a7899 */ /* 0x000fe2000800063f */
[----:B------:R-:W-:Y:S01]  /*1320*/  ISETP.NE.AND P0, PT, R6, RZ, PT ;  /* 0x000000ff0600720c */ /* 0x000fe20003f05270 */
[----:B------:R-:W-:Y:S01]  /*1330*/  IMAD.IADD R156, R3, 0x1, -R156 ;  /* 0x00000001039c7824 */ /* 0x000fe200078e0a9c */
[----:B------:R-:W-:Y:S01]  /*1340*/  LOP3.LUT R5, R5, 0xfffffff8, RZ, 0xc0, !PT ;  /* 0xfffffff805057812 */ /* 0x000fe200078ec0ff */
[----:B-1----:R-:W-:Y:S01]  /*1350*/  ULEA UR41, UR4, UR41, 0x18 ;  /* 0x0000002904297291 */ /* 0x002fe2000f8ec03f */
[----:B------:R-:W-:Y:S01]  /*1360*/  SEL R173, RZ, 0x1, P0 ;  /* 0x00000001ffad7807 */ /* 0x000fe20000000000 */
[----:B------:R-:W-:Y:S01]  /*1370*/  IMAD.U32 R158, RZ, RZ, UR42 ;  /* 0x0000002aff9e7e24 */ /* 0x000fe2000f8e00ff */
[----:B------:R-:W-:Y:S01]  /*1380*/  ULDC UR4, c[0x0][0x284] ;  /* 0x0000a10000047ab9 */ /* 0x000fe20000000800 */
[----:B------:R-:W-:Y:S01]  /*1390*/  IMAD.IADD R154, R154, 0x1, -R5 ;  /* 0x000000019a9a7824 */ /* 0x000fe200078e0a05 */
[----:B------:R-:W-:Y:S01]  /*13a0*/  UIADD3 UR45, UR41, 0x60, URZ ;  /* 0x00000060292d7890 */ /* 0x000fe2000fffe03f */
[----:B------:R-:W-:-:S02]  /*13b0*/  SHF.R.S32.HI R5, RZ, 0x5, R0 ;  /* 0x00000005ff057819 */ /* 0x000fc40000011400 */
[C---:B------:R-:W-:Y:S02]  /*13c0*/  LOP3.LUT R160, R158.reuse, 0x8, RZ, 0xc0, !PT ;  /* 0x000000089ea07812 */ /* 0x040fe400078ec0ff */
[--C-:B------:R-:W-:Y:S01]  /*13d0*/  SHF.R.S32.HI R155, RZ, 0x1f, R154.reuse ;  /* 0x0000001fff9b7819 */ /* 0x100fe2000001149a */
[C-C-:B------:R-:W-:Y:S01]  /*13e0*/  IMAD R161, R5.reuse, -0x10, -R154.reuse ;  /* 0xfffffff005a17824 */ /* 0x140fe200078e0a9a */
[----:B------:R-:W-:Y:S01]  /*13f0*/  LOP3.LUT R158, R158, 0x8, RZ, 0xc, !PT ;  /* 0x000000089e9e7812 */ /* 0x000fe200078e0cff */
[----:B------:R-:W-:Y:S01]  /*1400*/  IMAD.U32 R157, RZ, RZ, UR45 ;  /* 0x0000002dff9d7e24 */ /* 0x000fe2000f8e00ff */
[----:B------:R-:W-:Y:S01]  /*1410*/  LOP3.LUT R160, R160, 0x18, RZ, 0x3c, !PT ;  /* 0x00000018a0a07812 */ /* 0x000fe200078e3cff */
[----:B------:R-:W-:-:S04]  /*1420*/  IMAD.WIDE R154, R5, 0x10, R154 ;  /* 0x00000010059a7825 */ /* 0x000fc800078e029a */
[----:B------:R-:W-:Y:S02]  /*1430*/  VIADD R159, R157, UR42 ;  /* 0x0000002a9d9f7c36 */ /* 0x000fe40008000000 */
[----:B------:R-:W-:-:S07]  /*1440*/  VIADD R161, R161, UR4 ;  /* 0x00000004a1a17c36 */ /* 0x000fce0008000000 */
.L_x_290:
[----:B------:R-:W-:Y:S01]  /*1450*/  SHF.L.U32 R0, R173, 0x1f, RZ ;  /* 0x0000001fad007819 */ /* 0x000fe200000006ff */
[----:B------:R-:W-:Y:S02]  /*1460*/  ULDC UR4, c[0x0][0x28c] ;  /* 0x0000a30000047ab9 */ /* 0x000fe40000000800 */
[----:B------:R-:W-:Y:S01]  /*1470*/  ISETP.LT.AND P1, PT, RZ, UR4, PT ;  /* 0x00000004ff007c0c */ /* 0x000fe2000bf21270 */
[----:B------:R-:W1:Y:S02]  /*1480*/  SYNCS.PHASECHK.TRANS64.TRYWAIT P0, [R157+UR42], R0 ;  /* 0x000000009d0075a7 */ /* 0x000e64000800016a */
[----:B-1-34-:R-:W-:Y:S10]  /*1490*/  @!P0 BRA `(.L_x_15) ;  /* 0x0000009c00d88947 */ /* 0x01aff40003800000 */
.L_x_313:
[----:B------:R-:W-:Y:S05]  /*14a0*/  @P1 BRA `(.L_x_16) ;  /* 0x0000000000401947 */ /* 0x000fea0003800000 */
[----:B-1----:R-:W-:Y:S01]  /*14b0*/  MOV R0, 0x0 ;  /* 0x0000000000007802 */ /* 0x002fe20000000f00 */
[----:B------:R-:W-:Y:S01]  /*14c0*/  ULDC.64 UR4, c[0x4][0x68] ;  /* 0x01001a0000047ab9 */ /* 0x000fe20000000a00 */
[----:B------:R-:W-:Y:S01]  /*14d0*/  ULDC.64 UR6, c[0x4][0x8] ;  /* 0x0100020000067ab9 */ /* 0x000fe20000000a00 */
[----:B------:R-:W-:Y:S01]  /*14e0*/  IMAD.U32 R4, RZ, RZ, UR4 ;  /* 0x00000004ff047e24 */ /* 0x000fe2000f8e00ff */
[----:B------:R1:W2:Y:S01]  /*14f0*/  LDC.64 R14, c[0x4][R0] ;  /* 0x01000000000e7b82 */ /* 0x0002a20000000a00 */
[----:B------:R-:W-:Y:S01]  /*1500*/  IMAD.U32 R5, RZ, RZ, UR5 ;  /* 0x00000005ff057e24 */ /* 0x000fe2000f8e00ff */
[----:B------:R-:W-:Y:S01]  /*1510*/  ULDC.64 UR4, c[0x4][0x70] ;  /* 0x01001c0000047ab9 */ /* 0x000fe20000000a00 */
[----:B------:R-:W-:Y:S02]  /*1520*/  IMAD.U32 R10, RZ, RZ, UR6 ;  /* 0x00000006ff0a7e24 */ /* 0x000fe4000f8e00ff */
[----:B------:R-:W-:Y:S02]  /*1530*/  IMAD.U32 R6, RZ, RZ, UR4 ;  /* 0x00000004ff067e24 */ /* 0x000fe4000f8e00ff */
[----:B------:R-:W-:-:S02]  /*1540*/  IMAD.U32 R7, RZ, RZ, UR5 ;  /* 0x00000005ff077e24 */ /* 0x000fc4000f8e00ff */
[----:B------:R-:W-:Y:S02]  /*1550*/  IMAD.U32 R11, RZ, RZ, UR7 ;  /* 0x00000007ff0b7e24 */ /* 0x000fe4000f8e00ff */
[----:B------:R-:W-:Y:S02]  /*1560*/  IMAD.MOV.U32 R8, RZ, RZ, 0x1e1 ;  /* 0x000001e1ff087424 */ /* 0x000fe400078e00ff */
[----:B0-----:R-:W-:Y:S02]  /*1570*/  IMAD.MOV.U32 R12, RZ, RZ, 0x1 ;  /* 0x00000001ff0c7424 */ /* 0x001fe400078e00ff */
[----:B-1----:R-:W-:-:S07]  /*1580*/  IMAD.MOV.U32 R13, RZ, RZ, RZ ;  /* 0x000000ffff0d7224 */ /* 0x002fce00078e00ff */
[----:B------:R-:W-:-:S07]  /*1590*/  LEPC R20, `(.L_x_16) ;  /* 0x000000001014794e */ /* 0x000fce0000000000 */
[----:B--2--5:R-:W-:Y:S05]  /*15a0*/  CALL.ABS.NOINC R14 ;  /* 0x000000000e007343 */ /* 0x024fea0003c00000 */
.L_x_16:
[----:B------:R-:W-:-:S13]  /*15b0*/  ISETP.NE.AND P0, PT, R172, 0x3, PT ;  /* 0x00000003ac00780c */ /* 0x000fda0003f05270 */
[----:B------:R-:W-:Y:S05]  /*15c0*/  @!P0 BRA `(.L_x_17) ;  /* 0x0000000000048947 */ /* 0x000fea0003800000 */
[----:B------:R-:W-:Y:S01]  /*15d0*/  BPT.TRAP 0x1 ;  /* 0x000000040000795c */ /* 0x000fe20000300000 */
.L_x_17:
[----:B------:R-:W-:Y:S02]  /*15e0*/  IMAD.U32 R3, RZ, RZ, UR38 ;  /* 0x00000026ff037e24 */ /* 0x000fe4000f8e00ff */
[----:B-1----:R-:W-:-:S03]  /*15f0*/  IMAD.U32 R0, RZ, RZ, UR39 ;  /* 0x00000027ff007e24 */ /* 0x002fc6000f8e00ff */
[----:B------:R-:W-:Y:S02]  /*1600*/  LEA R3, R3, UR41, 0x3 ;  /* 0x0000002903037c11 */ /* 0x000fe4000f8e18ff */
[----:B------:R-:W-:-:S04]  /*1610*/  SHF.L.U32 R0, R0, 0x1f, RZ ;  /* 0x0000001f00007819 */ /* 0x000fc800000006ff */
[----:B------:R1:W2:Y:S01]  /*1620*/  SYNCS.PHASECHK.TRANS64.TRYWAIT P1, [R3+URZ], R0 ;  /* 0x00000000030075a7 */ /* 0x0002a2000802017f */
[----:B------:R-:W-:Y:S05]  /*1630*/  @!P0 BRA `(.L_x_18) ;  /* 0x0000000000048947 */ /* 0x000fea0003800000 */
[----:B------:R-:W-:Y:S01]  /*1640*/  BPT.TRAP 0x1 ;  /* 0x000000040000795c */ /* 0x000fe20000300000 */
.L_x_18:
[----:B------:R-:W-:-:S05]  /*1650*/  IMAD.U32 R4, RZ, RZ, UR43 ;  /* 0x0000002bff047e24 */ /* 0x000fca000f8e00ff */
[----:B------:R-:W-:Y:S01]  /*1660*/  ISETP.GE.AND P2, PT, R4, 0x1, PT ;  /* 0x000000010400780c */ /* 0x000fe20003f46270 */
[----:B--2---:R-:W-:-:S12]  /*1670*/  @P1 BRA `(.L_x_19) ;  /* 0x0000000000081947 */ /* 0x004fd80003800000 */
[----:B------:R-:W2:Y:S02]  /*1680*/  SYNCS.PHASECHK.TRANS64.TRYWAIT P1, [R3+URZ], R0 ;  /* 0x00000000030075a7 */ /* 0x000ea4000802017f */
[----:B--2---:R-:W-:Y:S05]  /*1690*/  @!P1 BRA `(.L_x_20) ;  /* 0x0000009c006c9947 */ /* 0x004fea0003800000 */
.L_x_19:
[----:B------:R-:W-:Y:S05]  /*16a0*/  WARPSYNC.ALL ;  /* 0x0000000000007948 */ /* 0x000fea0003800000 */
[----:B------:R-:W-:Y:S01]  /*16b0*/  UIADD3 UR5, UR41, 0xa180, URZ ;  /* 0x0000a18029057890 */ /* 0x000fe2000fffe03f */
[----:B------:R-:W-:Y:S01]  /*16c0*/  WARPGROUP.ARRIVE ;  /* 0x00000000000079c5 */ /* 0x000fe20000000000 */
[----:B------:R-:W-:Y:S02]  /*16d0*/  UIADD3 UR4, UR41, 0x180, URZ ;  /* 0x0000018029047890 */ /* 0x000fe4000fffe03f */
[----:B------:R-:W-:Y:S02]  /*16e0*/  USHF.R.U32.HI UR5, URZ, 0x4, UR5 ;  /* 0x000000043f057899 */ /* 0x000fe40008011605 */
[----:B------:R-:W-:-:S02]  /*16f0*/  USHF.R.U32.HI UR4, URZ, 0x4, UR4 ;  /* 0x000000043f047899 */ /* 0x000fc40008011604 */
[----:B------:R-:W-:Y:S02]  /*1700*/  ULOP3.LUT UR5, UR5, 0x3fff, URZ, 0xc0, !UPT ;  /* 0x00003fff05057892 */ /* 0x000fe4000f8ec03f */
[----:B------:R-:W-:Y:S02]  /*1710*/  ULOP3.LUT UR8, UR4, 0x3fff, URZ, 0xc0, !UPT ;  /* 0x00003fff04087892 */ /* 0x000fe4000f8ec03f */
[----:B------:R-:W-:Y:S02]  /*1720*/  ULOP3.LUT UR9, UR5, 0x10000, URZ, 0xfc, !UPT ;  /* 0x0001000005097892 */ /* 0x000fe4000f8efc3f */
[----:B------:R-:W-:Y:S02]  /*1730*/  ULEA UR10, UR38, UR8, 0x9 ;  /* 0x00000008260a7291 */ /* 0x000fe4000f8e483f */
[----:B------:R-:W-:Y:S01]  /*1740*/  ULEA UR11, UR38, UR9, 0xb ;  /* 0x00000009260b7291 */ /* 0x000fe2000f8e583f */
[----:B------:R-:W-:Y:S01]  /*1750*/  UMOV UR5, 0x40000040 ;  /* 0x4000004000057882 */ /* 0x000fe20000000000 */
[----:B------:R-:W-:-:S03]  /*1760*/  UMOV UR7, 0x40000040 ;  /* 0x4000004000077882 */ /* 0x000fc60000000000 */
[----:B------:R-:W-:Y:S02]  /*1770*/  UMOV UR4, UR10 ;  /* 0x0000000a00047c82 */ /* 0x000fe40008000000 */
[----:B------:R-:W-:Y:S02]  /*1780*/  UMOV UR6, UR11 ;  /* 0x0000000b00067c82 */ /* 0x000fe40008000000 */
[----:B------:R-:W-:Y:S01]  /*1790*/  HGMMA.64x256x16.F32.BF16 R24, gdesc[UR4].tnspA, RZ, !UPT, gsb0 ;  /* 0x23e00000041879f0 */ /* 0x000fe2000c0018ff */
[----:B------:R-:W-:Y:S02]  /*17a0*/  UIADD3 UR4, UR10, 0x80, URZ ;  /* 0x000000800a047890 */ /* 0x000fe4000fffe03f */
[----:B------:R-:W-:Y:S01]  /*17b0*/  UIADD3 UR6, UR11, 0x2, URZ ;  /* 0x000000020b067890 */ /* 0x000fe2000fffe03f */
[----:B------:R-:W-:Y:S01]  /*17c0*/  UMOV UR5, 0x40000040 ;  /* 0x4000004000057882 */ /* 0x000fe20000000000 */
[----:B------:R-:W-:Y:S01]  /*17d0*/  UMOV UR7, 0x40000040 ;  /* 0x4000004000077882 */ /* 0x000fe20000000000 */
[----:B------:R-:W-:-:S02]  /*17e0*/  WARPGROUP.DEPBAR.LE gsb0, 0x0 ;  /* 0x00008000000079c5 */ /* 0x000fc40000010000 */
[----:B------:R-:W-:-:S15]  /*17f0*/  WARPGROUP.ARRIVE ;  /* 0x00000000000079c5 */ /* 0x000fde0000000000 */
[----:B------:R-:W-:-:S05]  /*1800*/  NOP ;  /* 0x0000000000007918 */ /* 0x000fca0000000000 */
[----:B------:R-:W-:Y:S01]  /*1810*/  HGMMA.64x256x16.F32.BF16 R24, gdesc[UR4].tnspA, R24, gsb0 ;  /* 0x23e00000041879f0 */ /* 0x000fe20008001818 */
[----:B------:R-:W-:Y:S02]  /*1820*/  UIADD3 UR4, UR10, 0x100, URZ ;  /* 0x000001000a047890 */ /* 0x000fe4000fffe03f */
[----:B------:R-:W-:Y:S01]  /*1830*/  UIADD3 UR6, UR11, 0x4, URZ ;  /* 0x000000040b067890 */ /* 0x000fe2000fffe03f */
[----:B------:R-:W-:Y:S01]  /*1840*/  UMOV UR5, 0x40000040 ;  /* 0x4000004000057882 */ /* 0x000fe20000000000 */
[----:B------:R-:W-:Y:S01]  /*1850*/  UMOV UR7, 0x40000040 ;  /* 0x4000004000077882 */ /* 0x000fe20000000000 */
[----:B------:R-:W-:Y:S02]  /*1860*/  WARPGROUP.DEPBAR.LE gsb0, 0x0 ;  /* 0x00008000000079c5 */ /* 0x000fe40000010000 */
        /* <DEDUP_REMOVED lines=10> */
[----:B------:R-:W-:Y:S03]  /*1910*/  HGMMA.64x256x16.F32.BF16 R24, gdesc[UR4].tnspA, R24, gsb0 ;  /* 0x23e00000041879f0 */ /* 0x000fe60008001818 */
[----:B------:R-:W-:Y:S02]  /*1920*/  WARPGROUP.DEPBAR.LE gsb0, 0x0 ;  /* 0x00008000000079c5 */ /* 0x000fe40000010000 */
[----:B------:R-:W-:Y:S05]  /*1930*/  @!P2 BRA `(.L_x_21) ;  /* 0x00000004001ca947 */ /* 0x000fea0003800000 */
[----:B------:R-:W-:Y:S01]  /*1940*/  UIADD3 UR4, UR38, 0x1, URZ ;  /* 0x0000000126047890 */ /* 0x000fe2000fffe03f */
[----:B-12---:R-:W-:Y:S01]  /*1950*/  IMAD.U32 R0, RZ, RZ, UR43 ;  /* 0x0000002bff007e24 */ /* 0x006fe2000f8e00ff */
[----:B------:R-:W-:Y:S02]  /*1960*/  UMOV UR11, UR38 ;  /* 0x00000026000b7c82 */ /* 0x000fe40008000000 */
[----:B------:R-:W-:-:S04]  /*1970*/  UISETP.NE.AND UP0, UPT, UR4, 0x5, UPT ;  /* 0x000000050400788c */ /* 0x000fc8000bf05270 */
[----:B------:R-:W-:Y:S02]  /*1980*/  USEL UR5, URZ, 0x1, UP0 ;  /* 0x000000013f057887 */ /* 0x000fe40008000000 */
[----:B------:R-:W-:Y:S02]  /*1990*/  USEL UR10, UR4, URZ, UP0 ;  /* 0x0000003f040a7287 */ /* 0x000fe40008000000 */
[----:B------:R-:W-:-:S06]  /*19a0*/  ULOP3.LUT UR5, UR39, UR5, URZ, 0x3c, !UPT ;  /* 0x0000000527057292 */ /* 0x000fcc000f8e3c3f */
[----:B------:R-:W-:-:S07]  /*19b0*/  IMAD.U32 R5, RZ, RZ, UR5 ;  /* 0x00000005ff057e24 */ /* 0x000fce000f8e00ff */
.L_x_28:
[----:B-12---:R-:W-:Y:S05]  /*19c0*/  @!P0 BRA `(.L_x_22) ;  /* 0x0000000000048947 */ /* 0x006fea0003800000 */
[----:B------:R-:W-:Y:S01]  /*19d0*/  BPT.TRAP 0x1 ;  /* 0x000000040000795c */ /* 0x000fe20000300000 */
.L_x_22:
[----:B------:R-:W-:Y:S01]  /*19e0*/  ULEA UR4, UR10, UR41, 0x3 ;  /* 0x000000290a047291 */ /* 0x000fe2000f8e183f */
[----:B------:R-:W-:-:S08]  /*19f0*/  SHF.L.U32 R3, R5, 0x1f, RZ ;  /* 0x0000001f05037819 */ /* 0x000fd000000006ff */
[----:B------:R1:W2:Y:S01]  /*1a00*/  SYNCS.PHASECHK.TRANS64.TRYWAIT P1, [UR4], R3 ;  /* 0x00000003ff0075a7 */ /* 0x0002a20008020144 */
[----:B------:R-:W-:Y:S05]  /*1a10*/  @!P0 BRA `(.L_x_23) ;  /* 0x0000000000048947 */ /* 0x000fea0003800000 */
[----:B------:R-:W-:Y:S01]  /*1a20*/  BPT.TRAP 0x1 ;  /* 0x000000040000795c */ /* 0x000fe20000300000 */
.L_x_23:
[----:B--2---:R-:W-:Y:S05]  /*1a30*/  @P1 BRA `(.L_x_24) ;  /* 0x0000000000081947 */ /* 0x004fea0003800000 */
[----:B------:R-:W2:Y:S02]  /*1a40*/  SYNCS.PHASECHK.TRANS64.TRYWAIT P1, [UR4], R3 ;  /* 0x00000003ff0075a7 */ /* 0x000ea40008020144 */
[----:B--2---:R-:W-:Y:S05]  /*1a50*/  @!P1 BRA `(.L_x_25) ;  /* 0x0000009800909947 */ /* 0x004fea0003800000 */
.L_x_24:
[----:B------:R-:W-:Y:S01]  /*1a60*/  ULEA UR12, UR10, UR8, 0x9 ;  /* 0x000000080a0c7291 */ /* 0x000fe2000f8e483f */
[----:B------:R-:W-:Y:S01]  /*1a70*/  WARPGROUP.ARRIVE ;  /* 0x00000000000079c5 */ /* 0x000fe20000000000 */
[----:B------:R-:W-:Y:S01]  /*1a80*/  ULEA UR13, UR10, UR9, 0xb ;  /* 0x000000090a0d7291 */ /* 0x000fe2000f8e583f */
[----:B------:R-:W-:Y:S01]  /*1a90*/  UMOV UR5, 0x40000040 ;  /* 0x4000004000057882 */ /* 0x000fe20000000000 */
[----:B------:R-:W-:-:S03]  /*1aa0*/  UMOV UR7, 0x40000040 ;  /* 0x4000004000077882 */ /* 0x000fc60000000000 */
[----:B------:R-:W-:Y:S02]  /*1ab0*/  UMOV UR4, UR12 ;  /* 0x0000000c00047c82 */ /* 0x000fe40008000000 */
[----:B------:R-:W-:Y:S02]  /*1ac0*/  UMOV UR6, UR13 ;  /* 0x0000000d00067c82 */ /* 0x000fe40008000000 */
[----:B------:R-:W-:Y:S01]  /*1ad0*/  HGMMA.64x256x16.F32.BF16 R24, gdesc[UR4].tnspA, R24, gsb0 ;  /* 0x23e00000041879f0 */ /* 0x000fe20008001818 */
        /* <DEDUP_REMOVED lines=26> */
[----:B------:R-:W-:Y:S01]  /*1c80*/  BPT.TRAP 0x1 ;  /* 0x000000040000795c */ /* 0x000fe20000300000 */
.L_x_26:
[----:B------:R-:W-:Y:S01]  /*1c90*/  ULEA UR4, UR11, UR41, 0x3 ;  /* 0x000000290b047291 */ /* 0x000fe2000f8e183f */
[----:B------:R-:W-:-:S03]  /*1ca0*/  ISETP.GT.U32.AND P1, PT, R16, 0x1, PT ;  /* 0x000000011000780c */ /* 0x000fc60003f24070 */
[----:B------:R-:W-:-:S04]  /*1cb0*/  UIADD3 UR4, UR4, 0x28, URZ ;  /* 0x0000002804047890 */ /* 0x000fc8000fffe03f */
[----:B------:R-:W-:-:S09]  /*1cc0*/  UPRMT UR4, URZ, 0x654, UR4 ;  /* 0x000006543f047896 */ /* 0x000fd20008000004 */
[----:B------:R-:W-:Y:S01]  /*1cd0*/  SYNCS.ARRIVE.TRANS64.RED.A1T0 RZ, [UR4], RZ ;  /* 0x000000ffffff79a7 */ /* 0x000fe20008100404 */
[----:B------:R-:W-:Y:S05]  /*1ce0*/  @P1 BRA `(.L_x_27) ;  /* 0x0000000000041947 */ /* 0x000fea0003800000 */
[----:B------:R-:W-:Y:S01]  /*1cf0*/  BPT.TRAP 0x1 ;  /* 0x000000040000795c */ /* 0x000fe20000300000 */
.L_x_27:
[----:B------:R-:W-:Y:S01]  /*1d00*/  UIADD3 UR10, UR10, 0x1, URZ ;  /* 0x000000010a0a7890 */ /* 0x000fe2000fffe03f */
[C---:B------:R-:W-:Y:S01]  /*1d10*/  ISETP.GT.AND P1, PT, R0.reuse, 0x1, PT ;  /* 0x000000010000780c */ /* 0x040fe20003f24270 */
[----:B------:R-:W-:Y:S01]  /*1d20*/  UIADD3 UR11, UR11, 0x1, URZ ;  /* 0x000000010b0b7890 */ /* 0x000fe2000fffe03f */
[----:B------:R-:W-:Y:S01]  /*1d30*/  VIADD R0, R0, 0xffffffff ;  /* 0xffffffff00007836 */ /* 0x000fe20000000000 */
[----:B------:R-:W-:Y:S02]  /*1d40*/  UISETP.NE.AND UP0, UPT, UR10, 0x5, UPT ;  /* 0x000000050a00788c */ /* 0x000fe4000bf05270 */
[----:B------:R-:W-:Y:S02]  /*1d50*/  UISETP.NE.AND UP1, UPT, UR11, 0x5, UPT ;  /* 0x000000050b00788c */ /* 0x000fe4000bf25270 */
[----:B------:R-:W-:Y:S02]  /*1d60*/  USEL UR4, URZ, 0x1, UP0 ;  /* 0x000000013f047887 */ /* 0x000fe40008000000 */
[----:B------:R-:W-:-:S02]  /*1d70*/  USEL UR10, UR10, URZ, UP0 ;  /* 0x0000003f0a0a7287 */ /* 0x000fc40008000000 */
[----:B------:R-:W-:Y:S02]  /*1d80*/  USEL UR11, UR11, URZ, UP1 ;  /* 0x0000003f0b0b7287 */ /* 0x000fe40008800000 */
[----:B------:R-:W-:Y:S01]  /*1d90*/  LOP3.LUT R5, R5, UR4, RZ, 0x3c, !PT ;  /* 0x0000000405057c12 */ /* 0x000fe2000f8e3cff */
[----:B------:R-:W-:Y:S09]  /*1da0*/  @P1 BRA `(.L_x_28) ;  /* 0xfffffffc00041947 */ /* 0x000ff2000383ffff */
.L_x_21:
[----:B-12---:R-:W1:Y:S01]  /*1db0*/  LDC R0, c[0x0][0x28c] ;  /* 0x0000a300ff007b82 */ /* 0x006e620000000800 */
[----:B------:R2:W-:Y:S01]  /*1dc0*/  SYNCS.ARRIVE.TRANS64.A1T0 RZ, [R158+UR45], RZ ;  /* 0x000000ff9eff79a7 */ /* 0x0005e2000810002d */
[----:B-1----:R-:W-:-:S13]  /*1dd0*/  ISETP.GE.AND P1, PT, R0, 0x1, PT ;  /* 0x000000010000780c */ /* 0x002fda0003f26270 */
[----:B--2---:R-:W-:Y:S05]  /*1de0*/  @!P1 BRA `(.L_x_29) ;  /* 0x0000000000349947 */ /* 0x004fea0003800000 */
[----:B------:R-:W-:Y:S05]  /*1df0*/  @!P0 BRA `(.L_x_30) ;  /* 0x0000000000048947 */ /* 0x000fea0003800000 */
[----:B------:R-:W-:Y:S01]  /*1e00*/  BPT.TRAP 0x1 ;  /* 0x000000040000795c */ /* 0x000fe20000300000 */
.L_x_30:
[----:B------:R-:W-:Y:S01]  /*1e10*/  UIADD3 UR6, UR43, UR38, URZ ;  /* 0x000000262b067290 */ /* 0x000fe2000fffe03f */
[----:B------:R-:W-:-:S03]  /*1e20*/  ISETP.GT.U32.AND P0, PT, R16, 0x1, PT ;  /* 0x000000011000780c */ /* 0x000fc60003f04070 */
[----:B------:R-:W-:-:S04]  /*1e30*/  UIMAD.WIDE.U32 UR4, UR6, -0x33333333, URZ ;  /* 0xcccccccd060478a5 */ /* 0x000fc8000f8e003f */
[----:B------:R-:W-:-:S04]  /*1e40*/  USHF.R.U32.HI UR4, URZ, 0x2, UR5 ;  /* 0x000000023f047899 */ /* 0x000fc80008011605 */
[----:B------:R-:W-:-:S04]  /*1e50*/  UIMAD UR6, UR4, -0x5, UR6 ;  /* 0xfffffffb040678a4 */ /* 0x000fc8000f8e0206 */
[----:B------:R-:W-:-:S04]  /*1e60*/  ULEA UR6, UR6, UR41, 0x3 ;  /* 0x0000002906067291 */ /* 0x000fc8000f8e183f */
[----:B------:R-:W-:-:S04]  /*1e70*/  UIADD3 UR6, UR6, 0x28, URZ ;  /* 0x0000002806067890 */ /* 0x000fc8000fffe03f */
[----:B------:R-:W-:-:S09]  /*1e80*/  UPRMT UR6, URZ, 0x654, UR6 ;  /* 0x000006543f067896 */ /* 0x000fd20008000006 */
[----:B------:R-:W-:Y:S01]  /*1e90*/  SYNCS.ARRIVE.TRANS64.RED.A1T0 RZ, [UR6], RZ ;  /* 0x000000ffffff79a7 */ /* 0x000fe20008100406 */
[----:B------:R-:W-:Y:S05]  /*1ea0*/  @P0 BRA `(.L_x_29) ;  /* 0x0000000000040947 */ /* 0x000fea0003800000 */
[----:B------:R-:W-:Y:S01]  /*1eb0*/  BPT.TRAP 0x1 ;  /* 0x000000040000795c */ /* 0x000fe20000300000 */
.L_x_29:
[----:B------:R-:W-:Y:S01]  /*1ec0*/  SHF.L.U32 R0, R173, 0x1f, RZ ;  /* 0x0000001fad007819 */ /* 0x000fe200000006ff */
[----:B------:R-:W-:Y:S01]  /*1ed0*/  UIADD3 UR38, UR44, UR38, URZ ;  /* 0x000000262c267290 */ /* 0x000fe2000fffe03f */
[----:B------:R-:W1:Y:S01]  /*1ee0*/  LDC R15, c[0x0][0x288] ;  /* 0x0000a200ff0f7b82 */ /* 0x000e620000000800 */
[----:B------:R-:W-:Y:S01]  /*1ef0*/  UISETP.GE.U32.AND UP1, UPT, UR44, 0x5, UPT ;  /* 0x000000052c00788c */ /* 0x000fe2000bf26070 */
[----:B------:R-:W-:Y:S01]  /*1f00*/  IMAD.SHL.U32 R8, R156, 0x2, RZ ;  /* 0x000000029c087824 */ /* 0x000fe200078e00ff */
[----:B------:R-:W-:Y:S02]  /*1f10*/  UISETP.GT.U32.AND UP0, UPT, UR38, 0x4, UPT ;  /* 0x000000042600788c */ /* 0x000fe4000bf04070 */
[----:B------:R-:W-:Y:S02]  /*1f20*/  UIMAD.WIDE.U32 UR4, UR38, -0x33333333, URZ ;  /* 0xcccccccd260478a5 */ /* 0x000fe4000f8e003f */
[----:B------:R-:W-:Y:S01]  /*1f30*/  UISETP.LT.U32.AND UP0, UPT, UR44, 0x5, UP0 ;  /* 0x000000052c00788c */ /* 0x000fe20008701070 */
[----:B------:R-:W2:Y:S01]  /*1f40*/  SYNCS.PHASECHK.TRANS64.TRYWAIT P0, [R157+UR42+0x10], R0 ;  /* 0x000010009d0075a7 */ /* 0x000ea2000800016a */
[----:B------:R-:W-:Y:S01]  /*1f50*/  USHF.R.U32.HI UR4, URZ, 0x2, UR5 ;  /* 0x000000023f047899 */ /* 0x000fe20008011605 */
[----:B------:R-:W-:Y:S01]  /*1f60*/  SHF.R.S32.HI R9, RZ, 0x1f, R8 ;  /* 0x0000001fff097819 */ /* 0x000fe20000011408 */
[----:B------:R-:W-:-:S02]  /*1f70*/  USEL UR6, URZ, 0x1, !UP0 ;  /* 0x000000013f067887 */ /* 0x000fc4000c000000 */
[----:B------:R-:W-:Y:S02]  /*1f80*/  UIMAD UR38, UR4, -0x5, UR38 ;  /* 0xfffffffb042678a4 */ /* 0x000fe4000f8e0226 */
[----:B------:R-:W-:-:S04]  /*1f90*/  ULOP3.LUT UR39, UR39, UR6, URZ, 0x3c, !UPT ;  /* 0x0000000627277292 */ /* 0x000fc8000f8e3c3f */
[----:B------:R-:W-:Y:S01]  /*1fa0*/  @UP1 ULOP3.LUT UR39, UR39, 0x1, UR4, 0x78, !UPT ;  /* 0x0000000127271892 */ /* 0x000fe2000f8e7804 */
[----:B-12---:R-:W-:Y:S11]  /*1fb0*/  @!P0 BRA `(.L_x_31) ;  /* 0x0000009400508947 */ /* 0x006ff60003800000 */
.L_x_314:
[----:B------:R-:W-:Y:S01]  /*1fc0*/  IMAD.SHL.U32 R14, R19, 0x40, RZ ;  /* 0x00000040130e7824 */ /* 0x000fe200078e00ff */
[----:B------:R-:W-:Y:S01]  /*1fd0*/  ULDC UR6, c[0x0][0x284] ;  /* 0x0000a10000067ab9 */ /* 0x000fe20000000800 */
[----:B0-----:R-:W-:Y:S01]  /*1fe0*/  IMAD.SHL.U32 R12, R22, 0x100, RZ ;  /* 0x00000100160c7824 */ /* 0x001fe200078e00ff */
[----:B------:R-:W-:Y:S01]  /*1ff0*/  SHF.R.S32.HI R165, RZ, 0x1f, R2 ;  /* 0x0000001fffa57819 */ /* 0x000fe20000011402 */
[----:B------:R-:W-:Y:S01]  /*2000*/  ULDC.64 UR4, c[0x0][0x5d0] ;  /* 0x0001740000047ab9 */ /* 0x000fe20000000a00 */
[----:B------:R-:W-:Y:S01]  /*2010*/  ISETP.GE.AND P0, PT, R14, UR6, PT ;  /* 0x000000060e007c0c */ /* 0x000fe2000bf06270 */
[----:B------:R-:W-:Y:S01]  /*2020*/  IMAD.WIDE.U32 R4, R2, UR4, R8 ;  /* 0x0000000402047c25 */ /* 0x000fe2000f8e0008 */
[----:B------:R-:W-:Y:S02]  /*2030*/  SHF.R.S32.HI R13, RZ, 0x1f, R12 ;  /* 0x0000001fff0d7819 */ /* 0x000fe4000001140c */
[C---:B------:R-:W-:Y:S01]  /*2040*/  ISETP.GE.OR P0, PT, R12.reuse, R15, P0 ;  /* 0x0000000f0c00720c */ /* 0x040fe20000706670 */
[----:B------:R-:W-:Y:S01]  /*2050*/  IMAD R3, R165, UR4, RZ ;  /* 0x00000004a5037c24 */ /* 0x000fe2000f8e02ff */
[----:B------:R-:W-:-:S03]  /*2060*/  IADD3 R6, P1, R12, R4, RZ ;  /* 0x000000040c067210 */ /* 0x000fc60007f3e0ff */
[----:B------:R-:W-:-:S05]  /*2070*/  IMAD R3, R2, UR5, R3 ;  /* 0x0000000502037c24 */ /* 0x000fca000f8e0203 */
[----:B------:R-:W-:-:S03]  /*2080*/  IADD3.X R7, R13, R5, R3, P1, !PT ;  /* 0x000000050d077210 */ /* 0x000fc60000ffe403 */
[----:B------:R-:W-:Y:S05]  /*2090*/  @P0 BRA `(.L_x_32) ;  /* 0x0000007c000c0947 */ /* 0x000fea0003800000 */
[----:B------:R-:W0:Y:S01]  /*20a0*/  LDC.64 R10, c[0x0][0x5c8] ;  /* 0x00017200ff0a7b82 */ /* 0x000e220000000a00 */
[----:B-----5:R-:W-:Y:S01]  /*20b0*/  FSETP.NEU.AND P0, PT, R152, RZ, PT ;  /* 0x000000ff9800720b */ /* 0x020fe20003f0d000 */
[----:B------:R-:W-:Y:S01]  /*20c0*/  IMAD R3, R156, -0x2, R15 ;  /* 0xfffffffe9c037824 */ /* 0x000fe200078e020f */
[----:B------:R-:W-:Y:S01]  /*20d0*/  BSSY B0, `(.L_x_32) ;  /* 0x00007bf000007945 */ /* 0x000fe20003800000 */
[----:B------:R-:W-:-:S04]  /*20e0*/  IMAD.WIDE R162, R19, 0x40, R154 ;  /* 0x0000004013a27825 */ /* 0x000fc800078e029a */
[----:B-1----:R-:W-:Y:S02]  /*20f0*/  IMAD.IADD R0, R3, 0x1, -R12 ;  /* 0x0000000103007824 */ /* 0x002fe400078e0a0c */
[----:B------:R-:W-:-:S03]  /*2100*/  IMAD.IADD R3, R161, 0x1, -R14 ;  /* 0x00000001a1037824 */ /* 0x000fc600078e0a0e */
[----:B------:R-:W-:-:S04]  /*2110*/  ISETP.GT.AND P2, PT, R0, RZ, PT ;  /* 0x000000ff0000720c */ /* 0x000fc80003f44270 */
[----:B------:R-:W-:Y:S01]  /*2120*/  ISETP.GT.AND P1, PT, R3, RZ, P2 ;  /* 0x000000ff0300720c */ /* 0x000fe20001724270 */
[-C--:B0-----:R-:W-:Y:S02]  /*2130*/  IMAD R4, R163, R10.reuse, RZ ;  /* 0x0000000aa3047224 */ /* 0x081fe400078e02ff */
[----:B------:R-:W-:-:S04]  /*2140*/  IMAD.WIDE.U32 R6, R162, R10, R6 ;  /* 0x0000000aa2067225 */ /* 0x000fc800078e0006 */
[----:B------:R-:W-:-:S04]  /*2150*/  IMAD R5, R162, R11, R4 ;  /* 0x0000000ba2057224 */ /* 0x000fc800078e0204 */
[----:B------:R-:W-:Y:S01]  /*2160*/  IMAD.IADD R179, R7, 0x1, R5 ;  /* 0x0000000107b37824 */ /* 0x000fe200078e0205 */
[----:B------:R-:W-:Y:S06]  /*2170*/  @!P0 BRA `(.L_x_33) ;  /* 0x0000005400a08947 */ /* 0x000fec0003800000 */
[----:B------:R-:W0:Y:S01]  /*2180*/  LDC.64 R20, c[0x0][0x5b8] ;  /* 0x00016e00ff147b82 */ /* 0x000e220000000a00 */
[----:B------:R-:W-:-:S07]  /*2190*/  ULDC.64 UR4, c[0x0][0x5c0] ;  /* 0x0001700000047ab9 */ /* 0x000fce0000000a00 */
[----:B------:R-:W1:Y:S08]  /*21a0*/  LDC.64 R166, c[0x0][0x5b0] ;  /* 0x00016c00ffa67b82 */ /* 0x000e700000000a00 */
[----:B------:R-:W2:Y:S01]  /*21b0*/  LDC.64 R14, c[0x0][0x5a8] ;  /* 0x00016a00ff0e7b82 */ /* 0x000ea20000000a00 */
[-C--:B0-----:R-:W-:Y:S02]  /*21c0*/  IMAD R7, R165, R20.reuse, RZ ;  /* 0x00000014a5077224 */ /* 0x081fe400078e02ff */
[----:B------:R-:W-:-:S04]  /*21d0*/  IMAD.WIDE.U32 R4, R2, R20, R8 ;  /* 0x0000001402047225 */ /* 0x000fc800078e0008 */
[----:B------:R-:W-:Y:S01]  /*21e0*/  IMAD R175, R2, R21, R7 ;  /* 0x0000001502af7224 */ /* 0x000fe200078e0207 */
[----:B------:R-:W-:Y:S01]  /*21f0*/  IADD3 R164, P0, R12, R4, RZ ;  /* 0x000000040ca47210 */ /* 0x000fe20007f1e0ff */
[----:B-1----:R-:W-:-:S03]  /*2200*/  IMAD R4, R163, R166, RZ ;  /* 0x000000a6a3047224 */ /* 0x002fc600078e02ff */
[----:B------:R-:W-:Y:S01]  /*2210*/  IADD3.X R165, R13, R5, R175, P0, !PT ;  /* 0x000000050da57210 */ /* 0x000fe200007fe4af */
[C---:B------:R-:W-:Y:S02]  /*2220*/  IMAD R177, R162.reuse, R167, R4 ;  /* 0x000000a7a2b17224 */ /* 0x040fe400078e0204 */
[----:B------:R-:W-:-:S04]  /*2230*/  IMAD.WIDE.U32 R4, R162, R166, R164 ;  /* 0x000000a6a2047225 */ /* 0x000fc800078e00a4 */
[----:B------:R-:W-:Y:S01]  /*2240*/  IMAD.IADD R5, R5, 0x1, R177 ;  /* 0x0000000105057824 */ /* 0x000fe200078e02b1 */
[----:B--2---:R-:W-:-:S04]  /*2250*/  LEA R168, P0, R4, R14, 0x1 ;  /* 0x0000000e04a87211 */ /* 0x004fc800078008ff */
[----:B------:R-:W-:-:S05]  /*2260*/  LEA.HI.X R169, R4, R15, R5, 0x1, P0 ;  /* 0x0000000f04a97211 */ /* 0x000fca00000f0c05 */
[----:B------:R0:W2:Y:S01]  /*2270*/  @P1 LDG.E.LTC128B.U16 R19, desc[UR36][R168.64] ;  /* 0x00000024a8131981 */ /* 0x0000a2000c1e1520 */
[----:B------:R-:W-:Y:S01]  /*2280*/  IMAD.WIDE.U32 R4, R162, R166, R12 ;  /* 0x000000a6a2047225 */ /* 0x000fe200078e000c */
[----:B------:R-:W-:Y:S02]  /*2290*/  BSSY B1, `(.L_x_34) ;  /* 0x0000014000017945 */ /* 0x000fe40003800000 */
[----:B------:R-:W-:-:S04]  /*22a0*/  IADD3 R170, P0, R8, R4, RZ ;  /* 0x0000000408aa7210 */ /* 0x000fc80007f1e0ff */
[----:B------:R-:W-:Y:S01]  /*22b0*/  IADD3.X R171, R9, R177, R5, P0, !PT ;  /* 0x000000b109ab7210 */ /* 0x000fe200007fe405 */
[----:B0-----:R-:W-:Y:S01]  /*22c0*/  IMAD.SHL.U32 R168, R166, 0x8, RZ ;  /* 0x00000008a6a87824 */ /* 0x001fe200078e00ff */
[----:B------:R-:W-:Y:S02]  /*22d0*/  LEA R4, P0, R6, UR4, 0x1 ;  /* 0x0000000406047c11 */ /* 0x000fe4000f8008ff */
[----:B------:R-:W-:Y:S01]  /*22e0*/  SHF.L.U64.HI R169, R166, 0x3, R167 ;  /* 0x00000003a6a97819 */ /* 0x000fe200000102a7 */
[----:B------:R-:W-:Y:S01]  /*22f0*/  IMAD.WIDE.U32 R170, R2, R20, R170 ;  /* 0x0000001402aa7225 */ /* 0x000fe200078e00aa */
[----:B------:R-:W-:Y:S02]  /*2300*/  LEA.HI.X R5, R6, UR5, R179, 0x1, P0 ;  /* 0x0000000506057c11 */ /* 0x000fe400080f0cb3 */
[----:B------:R-:W-:Y:S02]  /*2310*/  ISETP.GT.AND P0, PT, R0, 0x1, PT ;  /* 0x000000010000780c */ /* 0x000fe40003f04270 */
[----:B------:R-:W-:-:S02]  /*2320*/  LEA R6, P4, R170, R14, 0x1 ;  /* 0x0000000eaa067211 */ /* 0x000fc400078808ff */
[----:B------:R-:W-:Y:S01]  /*2330*/  ISETP.GT.AND P3, PT, R3, RZ, P0 ;  /* 0x000000ff0300720c */ /* 0x000fe20000764270 */
[----:B--2---:R-:W-:-:S04]  /*2340*/  IMAD.U32 R7, R19, 0x10000, RZ ;  /* 0x0001000013077824 */ /* 0x004fc800078e00ff */
[----:B------:R-:W-:-:S04]  /*2350*/  FMUL R7, R7, R152 ;  /* 0x0000009807077220 */ /* 0x000fc80000400000 */
[----:B------:R-:W-:-:S05]  /*2360*/  FFMA R7, R24, R153, R7 ;  /* 0x0000009918077223 */ /* 0x000fca0000000007 */
[----:B------:R-:W-:Y:S01]  /*2370*/  F2FP.BF16.F32.PACK_AB R21, RZ, R7 ;  /* 0x00000007ff15723e */ /* 0x000fe200000010ff */
[----:B------:R-:W-:-:S04]  /*2380*/  IMAD.IADD R7, R175, 0x1, R171 ;  /* 0x00000001af077824 */ /* 0x000fc800078e02ab */
[----:B------:R0:W-:Y:S01]  /*2390*/  @P1 STG.E.U16 desc[UR36][R4.64], R21 ;  /* 0x0000001504001986 */ /* 0x0001e2000c101524 */
[----:B------:R-:W-:Y:S01]  /*23a0*/  LEA.HI.X R7, R170, R15, R7, 0x1, P4 ;  /* 0x0000000faa077211 */ /* 0x000fe200020f0c07 */
[----:B------:R-:W-:Y:S06]  /*23b0*/  @!P3 BRA `(.L_x_35) ;  /* 0x000000000004b947 */ /* 0x000fec0003800000 */
[----:B------:R1:W5:Y:S02]  /*23c0*/  LDG.E.LTC128B.U16 R19, desc[UR36][R6.64+0x2] ;  /* 0x0000022406137981 */ /* 0x000364000c1e1520 */
.L_x_35:
[----:B------:R-:W-:Y:S05]  /*23d0*/  BSYNC B1 ;  /* 0x0000000000017941 */ /* 0x000fea0003800000 */
.L_x_34:
[----:B0----5:R-:W-:Y:S01]  /*23e0*/  IMAD.U32 R21, R19, 0x10000, RZ ;  /* 0x0001000013157824 */ /* 0x021fe200078e00ff */
[----:B------:R-:W-:Y:S01]  /*23f0*/  ISETP.GT.AND P2, PT, R3, 0x8, P2 ;  /* 0x000000080300780c */ /* 0x000fe20001744270 */
[----:B------:R-:W-:-:S04]  /*2400*/  IMAD.WIDE.U32 R168, R162, R166, R168 ;  /* 0x000000a6a2a87225 */ /* 0x000fc800078e00a8 */
[----:B------:R-:W-:Y:S01]  /*2410*/  FMUL R22, R21, R152 ;  /* 0x0000009815167220 */ /* 0x000fe20000400000 */
[----:B------:R-:W-:Y:S01]  /*2420*/  IMAD.IADD R177, R177, 0x1, R169 ;  /* 0x00000001b1b17824 */ /* 0x000fe200078e02a9 */
[----:B------:R-:W-:Y:S02]  /*2430*/  IADD3 R21, P1, R164, R168, RZ ;  /* 0x000000a8a4157210 */ /* 0x000fe40007f3e0ff */
[----:B------:R-:W-:-:S03]  /*2440*/  FFMA R22, R25, R153, R22 ;  /* 0x0000009919167223 */ /* 0x000fc60000000016 */
[----:B------:R-:W-:Y:S01]  /*2450*/  IMAD.X R164, R177, 0x1, R165, P1 ;  /* 0x00000001b1a47824 */ /* 0x000fe200008e06a5 */
[C---:B------:R-:W-:Y:S02]  /*2460*/  LEA R24, P1, R21.reuse, R14, 0x1 ;  /* 0x0000000e15187211 */ /* 0x040fe400078208ff */
[----:B------:R-:W-:Y:S02]  /*2470*/  F2FP.BF16.F32.PACK_AB R22, RZ, R22 ;  /* 0x00000016ff16723e */ /* 0x000fe400000010ff */
[----:B------:R-:W-:Y:S02]  /*2480*/  LEA.HI.X R25, R21, R15, R164, 0x1, P1 ;  /* 0x0000000f15197211 */ /* 0x000fe400008f0ca4 */
[----:B------:R-:W-:Y:S02]  /*2490*/  PRMT R21, R22, 0x7610, R21 ;  /* 0x0000761016157816 */ /* 0x000fe40000000015 */
[----:B------:R-:W-:-:S03]  /*24a0*/  PRMT R22, R19, 0x7610, R22 ;  /* 0x0000761013167816 */ /* 0x000fc60000000016 */
[----:B------:R0:W-:Y:S04]  /*24b0*/  @P3 STG.E.U16 desc[UR36][R4.64+0x2], R21 ;  /* 0x0000021504003986 */ /* 0x0001e8000c101524 */
[----:B------:R-:W2:Y:S01]  /*24c0*/  @P2 LDG.E.LTC128B.U16 R22, desc[UR36][R24.64] ;  /* 0x0000002418162981 */ /* 0x000ea2000c1e1520 */
[----:B------:R-:W-:Y:S01]  /*24d0*/  IADD3 R8, P1, P3, R8, R168, R12 ;  /* 0x000000a808087210 */ /* 0x000fe20007b3e00c */
[----:B------:R-:W-:Y:S01]  /*24e0*/  BSSY B1, `(.L_x_36) ;  /* 0x0000011000017945 */ /* 0x000fe20003800000 */
[C---:B------:R-:W-:Y:S02]  /*24f0*/  SHF.L.U64.HI R11, R10.reuse, 0x4, R11 ;  /* 0x000000040a0b7819 */ /* 0x040fe4000001020b */
[----:B------:R-:W-:Y:S02]  /*2500*/  IADD3.X R9, R9, R177, R13, P1, P3 ;  /* 0x000000b109097210 */ /* 0x000fe40000fe640d */
[----:B------:R-:W-:-:S02]  /*2510*/  LEA R10, P1, R10, R4, 0x4 ;  /* 0x000000040a0a7211 */ /* 0x000fc400078220ff */
[----:B------:R-:W-:Y:S01]  /*2520*/  ISETP.GT.AND P0, PT, R3, 0x8, P0 ;  /* 0x000000080300780c */ /* 0x000fe20000704270 */
[----:B0-----:R-:W-:-:S04]  /*2530*/  IMAD.WIDE.U32 R20, R2, R20, R8 ;  /* 0x0000001402147225 */ /* 0x001fc800078e0008 */
[----:B------:R-:W-:Y:S01]  /*2540*/  IMAD.X R11, R11, 0x1, R5, P1 ;  /* 0x000000010b0b7824 */ /* 0x000fe200008e0605 */
[----:B------:R-:W-:Y:S01]  /*2550*/  LEA R8, P3, R20, R14, 0x1 ;  /* 0x0000000e14087211 */ /* 0x000fe200078608ff */
[----:B------:R-:W-:-:S05]  /*2560*/  IMAD.IADD R2, R175, 0x1, R21 ;  /* 0x00000001af027824 */ /* 0x000fca00078e0215 */
[----:B------:R-:W-:Y:S01]  /*2570*/  LEA.HI.X R9, R20, R15, R2, 0x1, P3 ;  /* 0x0000000f14097211 */ /* 0x000fe200018f0c02 */
[----:B--2---:R-:W-:-:S04]  /*2580*/  IMAD.U32 R19, R22, 0x10000, RZ ;  /* 0x0001000016137824 */ /* 0x004fc800078e00ff */
[----:B------:R-:W-:-:S04]  /*2590*/  FMUL R19, R19, R152 ;  /* 0x0000009813137220 */ /* 0x000fc80000400000 */
[----:B------:R-:W-:-:S05]  /*25a0*/  FFMA R19, R26, R153, R19 ;  /* 0x000000991a137223 */ /* 0x000fca0000000013 */
[----:B------:R-:W-:-:S05]  /*25b0*/  F2FP.BF16.F32.PACK_AB R19, RZ, R19 ;  /* 0x00000013ff13723e */ /* 0x000fca00000010ff */
[----:B------:R0:W-:Y:S01]  /*25c0*/  @P2 STG.E.U16 desc[UR36][R10.64], R19 ;  /* 0x000000130a002986 */ /* 0x0001e2000c101524 */
[----:B------:R-:W-:Y:S05]  /*25d0*/  @!P0 BRA `(.L_x_37) ;  /* 0x0000000000048947 */ /* 0x000fea0003800000 */
[----:B------:R2:W5:Y:S02]  /*25e0*/  LDG.E.LTC128B.U16 R22, desc[UR36][R8.64+0x2] ;  /* 0x0000022408167981 */ /* 0x000564000c1e1520 */
.L_x_37:
[----:B------:R-:W-:Y:S05]  /*25f0*/  BSYNC B1 ;  /* 0x0000000000017941 */ /* 0x000fea0003800000 */
.L_x_36:
[----:B-----5:R-:W-:Y:S01]  /*2600*/  IMAD.U32 R13, R22, 0x10000, RZ ;  /* 0x00010000160d7824 */ /* 0x020fe200078e00ff */
[----:B------:R-:W-:Y:S01]  /*2610*/  ISETP.GT.AND P1, PT, R0, 0x8, PT ;  /* 0x000000080000780c */ /* 0x000fe20003f24270 */
[----:B------:R-:W-:Y:S02]  /*2620*/  BSSY B1, `(.L_x_38) ;  /* 0x0000008000017945 */ /* 0x000fe40003800000 */
[----:B------:R-:W-:Y:S01]  /*2630*/  FMUL R2, R13, R152 ;  /* 0x000000980d027220 */ /* 0x000fe20000400000 */
[----:B------:R-:W-:-:S03]  /*2640*/  ISETP.GT.AND P2, PT, R3, RZ, P1 ;  /* 0x000000ff0300720c */ /* 0x000fc60000f44270 */
[----:B------:R-:W-:-:S05]  /*2650*/  FFMA R2, R27, R153, R2 ;  /* 0x000000991b027223 */ /* 0x000fca0000000002 */
[----:B------:R-:W-:-:S05]  /*2660*/  F2FP.BF16.F32.PACK_AB R2, RZ, R2 ;  /* 0x00000002ff02723e */ /* 0x000fca00000010ff */
[----:B------:R3:W-:Y:S01]  /*2670*/  @P0 STG.E.U16 desc[UR36][R10.64+0x2], R2 ;  /* 0x000002020a000986 */ /* 0x0007e2000c101524 */
[----:B------:R-:W-:Y:S05]  /*2680*/  @!P2 BRA `(.L_x_39) ;  /* 0x000000000004a947 */ /* 0x000fea0003800000 */
[----:B------:R4:W5:Y:S02]  /*2690*/  LDG.E.LTC128B.U16 R22, desc[UR36][R6.64+0x10] ;  /* 0x0000102406167981 */ /* 0x000964000c1e1520 */
.L_x_39:
[----:B------:R-:W-:Y:S05]  /*26a0*/  BSYNC B1 ;  /* 0x0000000000017941 */ /* 0x000fea0003800000 */
.L_x_38:
        /* <DEDUP_REMOVED lines=10> */
.L_x_41:
[----:B------:R-:W-:Y:S05]  /*2750*/  BSYNC B1 ;  /* 0x0000000000017941 */ /* 0x000fea0003800000 */
.L_x_40:
[----:B0----5:R-:W-:Y:S01]  /*2760*/  IMAD.U32 R13, R22, 0x10000, RZ ;  /* 0x00010000160d7824 */ /* 0x021fe200078e00ff */
[----:B------:R-:W-:Y:S01]  /*2770*/  ISETP.GT.AND P1, PT, R3, 0x8, P1 ;  /* 0x000000080300780c */ /* 0x000fe20000f24270 */
[----:B------:R-:W-:Y:S02]  /*2780*/  BSSY B1, `(.L_x_42) ;  /* 0x0000007000017945 */ /* 0x000fe40003800000 */
[----:B---3--:R-:W-:-:S04]  /*2790*/  FMUL R2, R13, R152 ;  /* 0x000000980d027220 */ /* 0x008fc80000400000 */
[----:B------:R-:W-:-:S05]  /*27a0*/  FFMA R2, R29, R153, R2 ;  /* 0x000000991d027223 */ /* 0x000fca0000000002 */
[----:B------:R-:W-:-:S05]  /*27b0*/  F2FP.BF16.F32.PACK_AB R2, RZ, R2 ;  /* 0x00000002ff02723e */ /* 0x000fca00000010ff */
[----:B------:R0:W-:Y:S01]  /*27c0*/  @P3 STG.E.U16 desc[UR36][R4.64+0x12], R2 ;  /* 0x0000120204003986 */ /* 0x0001e2000c101524 */
[----:B------:R-:W-:Y:S05]  /*27d0*/  @!P1 BRA `(.L_x_43) ;  /* 0x0000000000049947 */ /* 0x000fea0003800000 */
[----:B------:R3:W5:Y:S02]  /*27e0*/  LDG.E.LTC128B.U16 R22, desc[UR36][R8.64+0x10] ;  /* 0x0000102408167981 */ /* 0x000764000c1e1520 */
.L_x_43:
[----:B------:R-:W-:Y:S05]  /*27f0*/  BSYNC B1 ;  /* 0x0000000000017941 */ /* 0x000fea0003800000 */
.L_x_42:
[----:B-----5:R-:W-:Y:S01]  /*2800*/  IMAD.U32 R13, R22, 0x10000, RZ ;  /* 0x00010000160d7824 */ /* 0x020fe200078e00ff */
[----:B------:R-:W-:Y:S01]  /*2810*/  ISETP.GT.AND P0, PT, R3, 0x8, P0 ;  /* 0x000000080300780c */ /* 0x000fe20000704270 */
[----:B------:R-:W-:Y:S02]  /*2820*/  BSSY B1, `(.L_x_44) ;  /* 0x0000007000017945 */ /* 0x000fe40003800000 */
[----:B------:R-:W-:-:S04]  /*2830*/  FMUL R13, R13, R152 ;  /* 0x000000980d0d7220 */ /* 0x000fc80000400000 */
[----:B------:R-:W-:-:S05]  /*2840*/  FFMA R13, R30, R153, R13 ;  /* 0x000000991e0d7223 */ /* 0x000fca000000000d */
[----:B------:R-:W-:-:S05]  /*2850*/  F2FP.BF16.F32.PACK_AB R13, RZ, R13 ;  /* 0x0000000dff0d723e */ /* 0x000fca00000010ff */
[----:B------:R0:W-:Y:S01]  /*2860*/  @P1 STG.E.U16 desc[UR36][R10.64+0x10], R13 ;  /* 0x0000100d0a001986 */ /* 0x0001e2000c101524 */
[----:B------:R-:W-:Y:S05]  /*2870*/  @!P0 BRA `(.L_x_45) ;  /* 0x0000000000048947 */ /* 0x000fea0003800000 */
[----:B------:R0:W5:Y:S02]  /*2880*/  LDG.E.LTC128B.U16 R22, desc[UR36][R8.64+0x12] ;  /* 0x0000122408167981 */ /* 0x000164000c1e1520 */
.L_x_45:
[----:B------:R-:W-:Y:S05]  /*2890*/  BSYNC B1 ;  /* 0x0000000000017941 */ /* 0x000fea0003800000 */
.L_x_44:
[----:B0----5:R-:W-:Y:S01]  /*28a0*/  IMAD.U32 R13, R22, 0x10000, RZ ;  /* 0x00010000160d7824 */ /* 0x021fe200078e00ff */
        /* <DEDUP_REMOVED lines=9> */
.L_x_47:
[----:B------:R-:W-:Y:S05]  /*2940*/  BSYNC B1 ;  /* 0x0000000000017941 */ /* 0x000fea0003800000 */
.L_x_46:
        /* <DEDUP_REMOVED lines=10> */
.L_x_49:
[----:B------:R-:W-:Y:S05]  /*29f0*/  BSYNC B1 ;  /* 0x0000000000017941 */ /* 0x000fea0003800000 */
.L_x_48:
[----:B0----5:R-:W-:Y:S01]  /*2a00*/  IMAD.U32 R13, R22, 0x10000, RZ ;  /* 0x00010000160d7824 */ /* 0x021fe200078e00ff */
        /* <DEDUP_REMOVED lines=8> */
.L_x_51:
[----:B------:R-:W-:Y:S05]  /*2a90*/  BSYNC B1 ;  /* 0x0000000000017941 */ /* 0x000fea0003800000 */
.L_x_50:
        /* <DEDUP_REMOVED lines=9> */
.L_x_53:
[----:B------:R-:W-:Y:S05]  /*2b30*/  BSYNC B1 ;  /* 0x0000000000017941 */ /* 0x000fea0003800000 */
.L_x_52:
        /* <DEDUP_REMOVED lines=10> */
.L_x_55:
[----:B------:R-:W-:Y:S05]  /*2be0*/  BSYNC B1 ;  /* 0x0000000000017941 */ /* 0x000fea0003800000 */
.L_x_54:
        /* <DEDUP_REMOVED lines=10> */
.L_x_57:
[----:B------:R-:W-:Y:S05]  /*2c90*/  BSYNC B1 ;  /* 0x0000000000017941 */ /* 0x000fea0003800000 */
.L_x_56:
        /* <DEDUP_REMOVED lines=9> */
.L_x_59:
[----:B------:R-:W-:Y:S05]  /*2d30*/  BSYNC B1 ;  /* 0x0000000000017941 */ /* 0x000fea0003800000 */
.L_x_58:
        /* <DEDUP_REMOVED lines=9> */
.L_x_61:
[----:B------:R-:W-:Y:S05]  /*2dd0*/  BSYNC B1 ;  /* 0x0000000000017941 */ /* 0x000fea0003800000 */
.L_x_60:
        /* <DEDUP_REMOVED lines=10> */
.L_x_63:
[----:B------:R-:W-:Y:S05]  /*2e80*/  BSYNC B1 ;  /* 0x0000000000017941 */ /* 0x000fea0003800000 */
.L_x_62:
        /* <DEDUP_REMOVED lines=10> */
.L_x_65:
[----:B------:R-:W-:Y:S05]  /*2f30*/  BSYNC B1 ;  /* 0x0000000000017941 */ /* 0x000fea0003800000 */
.L_x_64:
        /* <DEDUP_REMOVED lines=9> */
.L_x_67:
[----:B------:R-:W-:Y:S05]  /*2fd0*/  BSYNC B1 ;  /* 0x0000000000017941 */ /* 0x000fea0003800000 */
.L_x_66:
        /* <DEDUP_REMOVED lines=9> */
.L_x_69:
[----:B------:R-:W-:Y:S05]  /*3070*/  BSYNC B1 ;  /* 0x0000000000017941 */ /* 0x000fea0003800000 */
.L_x_68:
        /* <DEDUP_REMOVED lines=10> */
.L_x_71:
[----:B------:R-:W-:Y:S05]  /*3120*/  BSYNC B1 ;  /* 0x0000000000017941 */ /* 0x000fea0003800000 */
.L_x_70:
        /* <DEDUP_REMOVED lines=10> */
.L_x_73:
[----:B------:R-:W-:Y:S05]  /*31d0*/  BSYNC B1 ;  /* 0x0000000000017941 */ /* 0x000fea0003800000 */
.L_x_72:
        /* <DEDUP_REMOVED lines=9> */
.L_x_75:
[----:B------:R-:W-:Y:S05]  /*3270*/  BSYNC B1 ;  /* 0x0000000000017941 */ /* 0x000fea0003800000 */
.L_x_74:
        /* <DEDUP_REMOVED lines=9> */
.L_x_77:
[----:B------:R-:W-:Y:S05]  /*3310*/  BSYNC B1 ;  /* 0x0000000000017941 */ /* 0x000fea0003800000 */
.L_x_76:
        /* <DEDUP_REMOVED lines=10> */
.L_x_79:
[----:B------:R-:W-:Y:S05]  /*33c0*/  BSYNC B1 ;  /* 0x0000000000017941 */ /* 0x000fea0003800000 */
.L_x_78:
        /* <DEDUP_REMOVED lines=10> */
.L_x_81:
[----:B------:R-:W-:Y:S05]  /*3470*/  BSYNC B1 ;  /* 0x0000000000017941 */ /* 0x000fea0003800000 */
.L_x_80:
        /* <DEDUP_REMOVED lines=9> */
.L_x_83:
[----:B------:R-:W-:Y:S05]  /*3510*/  BSYNC B1 ;  /* 0x0000000000017941 */ /* 0x000fea0003800000 */
.L_x_82:
        /* <DEDUP_REMOVED lines=9> */
.L_x_85:
[----:B------:R-:W-:Y:S05]  /*35b0*/  BSYNC B1 ;  /* 0x0000000000017941 */ /* 0x000fea0003800000 */
.L_x_84:
        /* <DEDUP_REMOVED lines=10> */
.L_x_87:
[----:B------:R-:W-:Y:S05]  /*3660*/  BSYNC B1 ;  /* 0x0000000000017941 */ /* 0x000fea0003800000 */
.L_x_86:
        /* <DEDUP_REMOVED lines=10> */
.L_x_89:
[----:B------:R-:W-:Y:S05]  /*3710*/  BSYNC B1 ;  /* 0x0000000000017941 */ /* 0x000fea0003800000 */
.L_x_88:
        /* <DEDUP_REMOVED lines=9> */
.L_x_91:
[----:B------:R-:W-:Y:S05]  /*37b0*/  BSYNC B1 ;  /* 0x0000000000017941 */ /* 0x000fea0003800000 */
.L_x_90:
        /* <DEDUP_REMOVED lines=9> */
.L_x_93:
[----:B------:R-:W-:Y:S05]  /*3850*/  BSYNC B1 ;  /* 0x0000000000017941 */ /* 0x000fea0003800000 */
.L_x_92:
        /* <DEDUP_REMOVED lines=10> */
.L_x_95:
[----:B------:R-:W-:Y:S05]  /*3900*/  BSYNC B1 ;  /* 0x0000000000017941 */ /* 0x000fea0003800000 */
.L_x_94:
        /* <DEDUP_REMOVED lines=10> */
.L_x_97:
[----:B------:R-:W-:Y:S05]  /*39b0*/  BSYNC B1 ;  /* 0x0000000000017941 */ /* 0x000fea0003800000 */
.L_x_96:
        /* <DEDUP_REMOVED lines=9> */
.L_x_99:
[----:B------:R-:W-:Y:S05]  /*3a50*/  BSYNC B1 ;  /* 0x0000000000017941 */ /* 0x000fea0003800000 */
.L_x_98:
        /* <DEDUP_REMOVED lines=9> */
.L_x_101:
[----:B------:R-:W-:Y:S05]  /*3af0*/  BSYNC B1 ;  /* 0x0000000000017941 */ /* 0x000fea0003800000 */
.L_x_100:
        /* <DEDUP_REMOVED lines=10> */
.L_x_103:
[----:B------:R-:W-:Y:S05]  /*3ba0*/  BSYNC B1 ;  /* 0x0000000000017941 */ /* 0x000fea0003800000 */
.L_x_102:
        /* <DEDUP_REMOVED lines=10> */
.L_x_105:
[----:B------:R-:W-:Y:S05]  /*3c50*/  BSYNC B1 ;  /* 0x0000000000017941 */ /* 0x000fea0003800000 */
.L_x_104:
        /* <DEDUP_REMOVED lines=9> */
.L_x_107:
[----:B------:R-:W-:Y:S05]  /*3cf0*/  BSYNC B1 ;  /* 0x0000000000017941 */ /* 0x000fea0003800000 */
.L_x_106:
        /* <DEDUP_REMOVED lines=9> */
.L_x_109:
[----:B------:R-:W-:Y:S05]  /*3d90*/  BSYNC B1 ;  /* 0x0000000000017941 */ /* 0x000fea0003800000 */
.L_x_108:
        /* <DEDUP_REMOVED lines=10> */
.L_x_111:
[----:B------:R-:W-:Y:S05]  /*3e40*/  BSYNC B1 ;  /* 0x0000000000017941 */ /* 0x000fea0003800000 */
.L_x_110:
        /* <DEDUP_REMOVED lines=10> */
.L_x_113:
[----:B------:R-:W-:Y:S05]  /*3ef0*/  BSYNC B1 ;  /* 0x0000000000017941 */ /* 0x000fea0003800000 */
.L_x_112:
        /* <DEDUP_REMOVED lines=9> */
.L_x_115:
[----:B------:R-:W-:Y:S05]  /*3f90*/  BSYNC B1 ;  /* 0x0000000000017941 */ /* 0x000fea0003800000 */
.L_x_114:
        /* <DEDUP_REMOVED lines=9> */
.L_x_117:
[----:B------:R-:W-:Y:S05]  /*4030*/  BSYNC B1 ;  /* 0x0000000000017941 */ /* 0x000fea0003800000 */
.L_x_116:
        /* <DEDUP_REMOVED lines=10> */
.L_x_119:
[----:B------:R-:W-:Y:S05]  /*40e0*/  BSYNC B1 ;  /* 0x0000000000017941 */ /* 0x000fea0003800000 */
.L_x_118:
        /* <DEDUP_REMOVED lines=10> */
.L_x_121:
[----:B------:R-:W-:Y:S05]  /*4190*/  BSYNC B1 ;  /* 0x0000000000017941 */ /* 0x000fea0003800000 */
.L_x_120:
        /* <DEDUP_REMOVED lines=9> */
.L_x_123:
[----:B------:R-:W-:Y:S05]  /*4230*/  BSYNC B1 ;  /* 0x0000000000017941 */ /* 0x000fea0003800000 */
.L_x_122:
        /* <DEDUP_REMOVED lines=9> */
.L_x_125:
[----:B------:R-:W-:Y:S05]  /*42d0*/  BSYNC B1 ;  /* 0x0000000000017941 */ /* 0x000fea0003800000 */
.L_x_124:
        /* <DEDUP_REMOVED lines=10> */
.L_x_127:
[----:B------:R-:W-:Y:S05]  /*4380*/  BSYNC B1 ;  /* 0x0000000000017941 */ /* 0x000fea0003800000 */
.L_x_126:
        /* <DEDUP_REMOVED lines=10> */
.L_x_129:
[----:B------:R-:W-:Y:S05]  /*4430*/  BSYNC B1 ;  /* 0x0000000000017941 */ /* 0x000fea0003800000 */
.L_x_128:
        /* <DEDUP_REMOVED lines=9> */
.L_x_131:
[----:B------:R-:W-:Y:S05]  /*44d0*/  BSYNC B1 ;  /* 0x0000000000017941 */ /* 0x000fea0003800000 */
.L_x_130:
        /* <DEDUP_REMOVED lines=9> */
.L_x_133:
[----:B------:R-:W-:Y:S05]  /*4570*/  BSYNC B1 ;  /* 0x0000000000017941 */ /* 0x000fea0003800000 */
.L_x_132:
        /* <DEDUP_REMOVED lines=10> */
.L_x_135:
[----:B------:R-:W-:Y:S05]  /*4620*/  BSYNC B1 ;  /* 0x0000000000017941 */ /* 0x000fea0003800000 */
.L_x_134:
        /* <DEDUP_REMOVED lines=10> */
.L_x_137:
[----:B------:R-:W-:Y:S05]  /*46d0*/  BSYNC B1 ;  /* 0x0000000000017941 */ /* 0x000fea0003800000 */
.L_x_136:
        /* <DEDUP_REMOVED lines=9> */
.L_x_139:
[----:B------:R-:W-:Y:S05]  /*4770*/  BSYNC B1 ;  /* 0x0000000000017941 */ /* 0x000fea0003800000 */
.L_x_138:
        /* <DEDUP_REMOVED lines=9> */
.L_x_141:
[----:B------:R-:W-:Y:S05]  /*4810*/  BSYNC B1 ;  /* 0x0000000000017941 */ /* 0x000fea0003800000 */
.L_x_140:
        /* <DEDUP_REMOVED lines=10> */
.L_x_143:
[----:B------:R-:W-:Y:S05]  /*48c0*/  BSYNC B1 ;  /* 0x0000000000017941 */ /* 0x000fea0003800000 */
.L_x_142:
        /* <DEDUP_REMOVED lines=10> */
.L_x_145:
[----:B------:R-:W-:Y:S05]  /*4970*/  BSYNC B1 ;  /* 0x0000000000017941 */ /* 0x000fea0003800000 */
.L_x_144:
        /* <DEDUP_REMOVED lines=9> */
.L_x_147:
[----:B------:R-:W-:Y:S05]  /*4a10*/  BSYNC B1 ;  /* 0x0000000000017941 */ /* 0x000fea0003800000 */
.L_x_146:
        /* <DEDUP_REMOVED lines=9> */
.L_x_149:
[----:B------:R-:W-:Y:S05]  /*4ab0*/  BSYNC B1 ;  /* 0x0000000000017941 */ /* 0x000fea0003800000 */
.L_x_148:
        /* <DEDUP_REMOVED lines=10> */
.L_x_151:
[----:B------:R-:W-:Y:S05]  /*4b60*/  BSYNC B1 ;  /* 0x0000000000017941 */ /* 0x000fea0003800000 */
.L_x_150:
        /* <DEDUP_REMOVED lines=10> */
.L_x_153:
[----:B------:R-:W-:Y:S05]  /*4c10*/  BSYNC B1 ;  /* 0x0000000000017941 */ /* 0x000fea0003800000 */
.L_x_152:
        /* <DEDUP_REMOVED lines=9> */
.L_x_155:
[----:B------:R-:W-:Y:S05]  /*4cb0*/  BSYNC B1 ;  /* 0x0000000000017941 */ /* 0x000fea0003800000 */
.L_x_154:
        /* <DEDUP_REMOVED lines=9> */
.L_x_157:
[----:B------:R-:W-:Y:S05]  /*4d50*/  BSYNC B1 ;  /* 0x0000000000017941 */ /* 0x000fea0003800000 */
.L_x_156:
        /* <DEDUP_REMOVED lines=10> */
.L_x_159:
[----:B------:R-:W-:Y:S05]  /*4e00*/  BSYNC B1 ;  /* 0x0000000000017941 */ /* 0x000fea0003800000 */
.L_x_158:
        /* <DEDUP_REMOVED lines=10> */
.L_x_161:
[----:B------:R-:W-:Y:S05]  /*4eb0*/  BSYNC B1 ;  /* 0x0000000000017941 */ /* 0x000fea0003800000 */
.L_x_160:
        /* <DEDUP_REMOVED lines=9> */
.L_x_163:
[----:B------:R-:W-:Y:S05]  /*4f50*/  BSYNC B1 ;  /* 0x0000000000017941 */ /* 0x000fea0003800000 */
.L_x_162:
        /* <DEDUP_REMOVED lines=9> */
.L_x_165:
[----:B------:R-:W-:Y:S05]  /*4ff0*/  BSYNC B1 ;  /* 0x0000000000017941 */ /* 0x000fea0003800000 */
.L_x_164:
        /* <DEDUP_REMOVED lines=10> */
.L_x_167:
[----:B------:R-:W-:Y:S05]  /*50a0*/  BSYNC B1 ;  /* 0x0000000000017941 */ /* 0x000fea0003800000 */
.L_x_166:
        /* <DEDUP_REMOVED lines=10> */
.L_x_169:
[----:B------:R-:W-:Y:S05]  /*5150*/  BSYNC B1 ;  /* 0x0000000000017941 */ /* 0x000fea0003800000 */
.L_x_168:
        /* <DEDUP_REMOVED lines=9> */
.L_x_171:
[----:B------:R-:W-:Y:S05]  /*51f0*/  BSYNC B1 ;  /* 0x0000000000017941 */ /* 0x000fea0003800000 */
.L_x_170:
        /* <DEDUP_REMOVED lines=9> */
.L_x_173:
[----:B------:R-:W-:Y:S05]  /*5290*/  BSYNC B1 ;  /* 0x0000000000017941 */ /* 0x000fea0003800000 */
.L_x_172:
        /* <DEDUP_REMOVED lines=10> */
.L_x_175:
[----:B------:R-:W-:Y:S05]  /*5340*/  BSYNC B1 ;  /* 0x0000000000017941 */ /* 0x000fea0003800000 */
.L_x_174:
        /* <DEDUP_REMOVED lines=10> */
.L_x_177:
[----:B------:R-:W-:Y:S05]  /*53f0*/  BSYNC B1 ;  /* 0x0000000000017941 */ /* 0x000fea0003800000 */
.L_x_176:
        /* <DEDUP_REMOVED lines=9> */
.L_x_179:
[----:B------:R-:W-:Y:S05]  /*5490*/  BSYNC B1 ;  /* 0x0000000000017941 */ /* 0x000fea0003800000 */
.L_x_178:
        /* <DEDUP_REMOVED lines=9> */
.L_x_181:
[----:B------:R-:W-:Y:S05]  /*5530*/  BSYNC B1 ;  /* 0x0000000000017941 */ /* 0x000fea0003800000 */
.L_x_180:
        /* <DEDUP_REMOVED lines=10> */
.L_x_183:
[----:B------:R-:W-:Y:S05]  /*55e0*/  BSYNC B1 ;  /* 0x0000000000017941 */ /* 0x000fea0003800000 */
.L_x_182:
        /* <DEDUP_REMOVED lines=10> */
.L_x_185:
[----:B------:R-:W-:Y:S05]  /*5690*/  BSYNC B1 ;  /* 0x0000000000017941 */ /* 0x000fea0003800000 */
.L_x_184:
        /* <DEDUP_REMOVED lines=9> */
.L_x_187:
[----:B------:R-:W-:Y:S05]  /*5730*/  BSYNC B1 ;  /* 0x0000000000017941 */ /* 0x000fea0003800000 */
.L_x_186:
        /* <DEDUP_REMOVED lines=9> */
.L_x_189:
[----:B------:R-:W-:Y:S05]  /*57d0*/  BSYNC B1 ;  /* 0x0000000000017941 */ /* 0x000fea0003800000 */
.L_x_188:
        /* <DEDUP_REMOVED lines=10> */
.L_x_191:
[----:B------:R-:W-:Y:S05]  /*5880*/  BSYNC B1 ;  /* 0x0000000000017941 */ /* 0x000fea0003800000 */
.L_x_190:
        /* <DEDUP_REMOVED lines=10> */
.L_x_193:
[----:B------:R-:W-:Y:S05]  /*5930*/  BSYNC B1 ;  /* 0x0000000000017941 */ /* 0x000fea0003800000 */
.L_x_192:
        /* <DEDUP_REMOVED lines=9> */
.L_x_195:
[----:B------:R-:W-:Y:S05]  /*59d0*/  BSYNC B1 ;  /* 0x0000000000017941 */ /* 0x000fea0003800000 */
.L_x_194:
        /* <DEDUP_REMOVED lines=9> */
.L_x_197:
[----:B------:R-:W-:Y:S05]  /*5a70*/  BSYNC B1 ;  /* 0x0000000000017941 */ /* 0x000fea0003800000 */
.L_x_196:
        /* <DEDUP_REMOVED lines=10> */
.L_x_199:
[----:B------:R-:W-:Y:S05]  /*5b20*/  BSYNC B1 ;  /* 0x0000000000017941 */ /* 0x000fea0003800000 */
.L_x_198:
        /* <DEDUP_REMOVED lines=10> */
.L_x_201:
[----:B------:R-:W-:Y:S05]  /*5bd0*/  BSYNC B1 ;  /* 0x0000000000017941 */ /* 0x000fea0003800000 */
.L_x_200:
        /* <DEDUP_REMOVED lines=9> */
.L_x_203:
[----:B------:R-:W-:Y:S05]  /*5c70*/  BSYNC B1 ;  /* 0x0000000000017941 */ /* 0x000fea0003800000 */
.L_x_202:
        /* <DEDUP_REMOVED lines=9> */
.L_x_205:
[----:B------:R-:W-:Y:S05]  /*5d10*/  BSYNC B1 ;  /* 0x0000000000017941 */ /* 0x000fea0003800000 */
.L_x_204:
        /* <DEDUP_REMOVED lines=10> */
.L_x_207:
[----:B------:R-:W-:Y:S05]  /*5dc0*/  BSYNC B1 ;  /* 0x0000000000017941 */ /* 0x000fea0003800000 */
.L_x_206:
        /* <DEDUP_REMOVED lines=10> */
.L_x_209:
[----:B------:R-:W-:Y:S05]  /*5e70*/  BSYNC B1 ;  /* 0x0000000000017941 */ /* 0x000fea0003800000 */
.L_x_208:
        /* <DEDUP_REMOVED lines=9> */
.L_x_211:
[----:B------:R-:W-:Y:S05]  /*5f10*/  BSYNC B1 ;  /* 0x0000000000017941 */ /* 0x000fea0003800000 */
.L_x_210:
        /* <DEDUP_REMOVED lines=9> */
.L_x_213:
[----:B------:R-:W-:Y:S05]  /*5fb0*/  BSYNC B1 ;  /* 0x0000000000017941 */ /* 0x000fea0003800000 */
.L_x_212:
        /* <DEDUP_REMOVED lines=10> */
.L_x_215:
[----:B------:R-:W-:Y:S05]  /*6060*/  BSYNC B1 ;  /* 0x0000000000017941 */ /* 0x000fea0003800000 */
.L_x_214:
        /* <DEDUP_REMOVED lines=10> */
.L_x_217:
[----:B------:R-:W-:Y:S05]  /*6110*/  BSYNC B1 ;  /* 0x0000000000017941 */ /* 0x000fea0003800000 */
.L_x_216:
        /* <DEDUP_REMOVED lines=9> */
.L_x_219:
[----:B------:R-:W-:Y:S05]  /*61b0*/  BSYNC B1 ;  /* 0x0000000000017941 */ /* 0x000fea0003800000 */
.L_x_218:
        /* <DEDUP_REMOVED lines=9> */
.L_x_221:
[----:B------:R-:W-:Y:S05]  /*6250*/  BSYNC B1 ;  /* 0x0000000000017941 */ /* 0x000fea0003800000 */
.L_x_220:
        /* <DEDUP_REMOVED lines=10> */
.L_x_223:
[----:B------:R-:W-:Y:S05]  /*6300*/  BSYNC B1 ;  /* 0x0000000000017941 */ /* 0x000fea0003800000 */
.L_x_222:
        /* <DEDUP_REMOVED lines=10> */
.L_x_225:
[----:B------:R-:W-:Y:S05]  /*63b0*/  BSYNC B1 ;  /* 0x0000000000017941 */ /* 0x000fea0003800000 */
.L_x_224:
        /* <DEDUP_REMOVED lines=9> */
.L_x_227:
[----:B------:R-:W-:Y:S05]  /*6450*/  BSYNC B1 ;  /* 0x0000000000017941 */ /* 0x000fea0003800000 */
.L_x_226:
        /* <DEDUP_REMOVED lines=9> */
.L_x_229:
[----:B------:R-:W-:Y:S05]  /*64f0*/  BSYNC B1 ;  /* 0x0000000000017941 */ /* 0x000fea0003800000 */
.L_x_228:
        /* <DEDUP_REMOVED lines=10> */
.L_x_231:
[----:B------:R-:W-:Y:S05]  /*65a0*/  BSYNC B1 ;  /* 0x0000000000017941 */ /* 0x000fea0003800000 */
.L_x_230:
        /* <DEDUP_REMOVED lines=10> */
.L_x_233:
[----:B------:R-:W-:Y:S05]  /*6650*/  BSYNC B1 ;  /* 0x0000000000017941 */ /* 0x000fea0003800000 */
.L_x_232:
        /* <DEDUP_REMOVED lines=9> */
.L_x_235:
[----:B------:R-:W-:Y:S05]  /*66f0*/  BSYNC B1 ;  /* 0x0000000000017941 */ /* 0x000fea0003800000 */
.L_x_234:
        /* <DEDUP_REMOVED lines=9> */
.L_x_237:
[----:B------:R-:W-:Y:S05]  /*6790*/  BSYNC B1 ;  /* 0x0000000000017941 */ /* 0x000fea0003800000 */
.L_x_236:
        /* <DEDUP_REMOVED lines=10> */
.L_x_239:
[----:B------:R-:W-:Y:S05]  /*6840*/  BSYNC B1 ;  /* 0x0000000000017941 */ /* 0x000fea0003800000 */
.L_x_238:
        /* <DEDUP_REMOVED lines=10> */
.L_x_241:
[----:B------:R-:W-:Y:S05]  /*68f0*/  BSYNC B1 ;  /* 0x0000000000017941 */ /* 0x000fea0003800000 */
.L_x_240:
        /* <DEDUP_REMOVED lines=9> */
.L_x_243:
[----:B------:R-:W-:Y:S05]  /*6990*/  BSYNC B1 ;  /* 0x0000000000017941 */ /* 0x000fea0003800000 */
.L_x_242:
        /* <DEDUP_REMOVED lines=9> */
.L_x_245:
[----:B------:R-:W-:Y:S05]  /*6a30*/  BSYNC B1 ;  /* 0x0000000000017941 */ /* 0x000fea0003800000 */
.L_x_244:
        /* <DEDUP_REMOVED lines=10> */
.L_x_247:
[----:B------:R-:W-:Y:S05]  /*6ae0*/  BSYNC B1 ;  /* 0x0000000000017941 */ /* 0x000fea0003800000 */
.L_x_246:
        /* <DEDUP_REMOVED lines=10> */
.L_x_249:
[----:B------:R-:W-:Y:S05]  /*6b90*/  BSYNC B1 ;  /* 0x0000000000017941 */ /* 0x000fea0003800000 */
.L_x_248:
        /* <DEDUP_REMOVED lines=9> */
.L_x_251:
[----:B------:R-:W-:Y:S05]  /*6c30*/  BSYNC B1 ;  /* 0x0000000000017941 */ /* 0x000fea0003800000 */
.L_x_250:
        /* <DEDUP_REMOVED lines=9> */
.L_x_253:
[----:B------:R-:W-:Y:S05]  /*6cd0*/  BSYNC B1 ;  /* 0x0000000000017941 */ /* 0x000fea0003800000 */
.L_x_252:
        /* <DEDUP_REMOVED lines=10> */
.L_x_255:
[----:B------:R-:W-:Y:S05]  /*6d80*/  BSYNC B1 ;  /* 0x0000000000017941 */ /* 0x000fea0003800000 */
.L_x_254:
        /* <DEDUP_REMOVED lines=10> */
.L_x_257:
[----:B------:R-:W-:Y:S05]  /*6e30*/  BSYNC B1 ;  /* 0x0000000000017941 */ /* 0x000fea0003800000 */
.L_x_256:
        /* <DEDUP_REMOVED lines=9> */
.L_x_259:
[----:B------:R-:W-:Y:S05]  /*6ed0*/  BSYNC B1 ;  /* 0x0000000000017941 */ /* 0x000fea0003800000 */
.L_x_258:
        /* <DEDUP_REMOVED lines=9> */
.L_x_261:
[----:B------:R-:W-:Y:S05]  /*6f70*/  BSYNC B1 ;  /* 0x0000000000017941 */ /* 0x000fea0003800000 */
.L_x_260:
        /* <DEDUP_REMOVED lines=10> */
.L_x_263:
[----:B------:R-:W-:Y:S05]  /*7020*/  BSYNC B1 ;  /* 0x0000000000017941 */ /* 0x000fea0003800000 */
.L_x_262:
        /* <DEDUP_REMOVED lines=10> */
.L_x_265:
[----:B------:R-:W-:Y:S05]  /*70d0*/  BSYNC B1 ;  /* 0x0000000000017941 */ /* 0x000fea0003800000 */
.L_x_264:
        /* <DEDUP_REMOVED lines=9> */
.L_x_267:
[----:B------:R-:W-:Y:S05]  /*7170*/  BSYNC B1 ;  /* 0x0000000000017941 */ /* 0x000fea0003800000 */
.L_x_266:
        /* <DEDUP_REMOVED lines=9> */
.L_x_269:
[----:B------:R-:W-:Y:S05]  /*7210*/  BSYNC B1 ;  /* 0x0000000000017941 */ /* 0x000fea0003800000 */
.L_x_268:
        /* <DEDUP_REMOVED lines=10> */
.L_x_271:
[----:B------:R-:W-:Y:S05]  /*72c0*/  BSYNC B1 ;  /* 0x0000000000017941 */ /* 0x000fea0003800000 */
.L_x_270:
        /* <DEDUP_REMOVED lines=10> */
.L_x_273:
[----:B------:R-:W-:Y:S05]  /*7370*/  BSYNC B1 ;  /* 0x0000000000017941 */ /* 0x000fea0003800000 */
.L_x_272:
        /* <DEDUP_REMOVED lines=9> */
.L_x_275:
[----:B------:R-:W-:Y:S05]  /*7410*/  BSYNC B1 ;  /* 0x0000000000017941 */ /* 0x000fea0003800000 */
.L_x_274:
        /* <DEDUP_REMOVED lines=9> */
.L_x_277:
[----:B------:R-:W-:Y:S05]  /*74b0*/  BSYNC B1 ;  /* 0x0000000000017941 */ /* 0x000fea0003800000 */
.L_x_276:
        /* <DEDUP_REMOVED lines=10> */
.L_x_279:
[----:B------:R-:W-:Y:S05]  /*7560*/  BSYNC B1 ;  /* 0x0000000000017941 */ /* 0x000fea0003800000 */
.L_x_278:
        /* <DEDUP_REMOVED lines=10> */
.L_x_281:
[----:B------:R-:W-:Y:S05]  /*7610*/  BSYNC B1 ;  /* 0x0000000000017941 */ /* 0x000fea0003800000 */
.L_x_280:
[----:B01--45:R-:W-:Y:S01]  /*7620*/  IMAD.U32 R7, R22, 0x10000, RZ ;  /* 0x0001000016077824 */ /* 0x033fe200078e00ff */
        /* <DEDUP_REMOVED lines=8> */
.L_x_283:
[----:B------:R-:W-:Y:S05]  /*76b0*/  BSYNC B1 ;  /* 0x0000000000017941 */ /* 0x000fea0003800000 */
.L_x_282:
[----:B0----5:R-:W-:Y:S01]  /*76c0*/  IMAD.U32 R5, R22, 0x10000, RZ ;  /* 0x0001000016057824 */ /* 0x021fe200078e00ff */
[----:B------:R-:W-:Y:S01]  /*76d0*/  ISETP.GT.AND P0, PT, R3, 0x8, P0 ;  /* 0x000000080300780c */ /* 0x000fe20000704270 */
[----:B------:R-:W-:Y:S01]  /*76e0*/  @P1 IMAD.MOV.U32 R4, RZ, RZ, R10 ;  /* 0x000000ffff041224 */ /* 0x000fe200078e000a */
[----:B------:R-:W-:Y:S01]  /*76f0*/  BSSY B1, `(.L_x_284) ;  /* 0x0000009000017945 */ /* 0x000fe20003800000 */
[----:B------:R-:W-:-:S04]  /*7700*/  FMUL R5, R5, R152 ;  /* 0x0000009805057220 */ /* 0x000fc80000400000 */
[----:B------:R-:W-:-:S05]  /*7710*/  FFMA R5, R150, R153, R5 ;  /* 0x0000009996057223 */ /* 0x000fca0000000005 */
[----:B------:R-:W-:-:S04]  /*7720*/  F2FP.BF16.F32.PACK_AB R5, RZ, R5 ;  /* 0x00000005ff05723e */ /* 0x000fc800000010ff */
[----:B------:R-:W-:Y:S01]  /*7730*/  PRMT R2, R5, 0x7610, R2 ;  /* 0x0000761005027816 */ /* 0x000fe20000000002 */
[----:B------:R-:W-:-:S05]  /*7740*/  @P1 IMAD.MOV.U32 R5, RZ, RZ, R11 ;  /* 0x000000ffff051224 */ /* 0x000fca00078e000b */
[----:B------:R0:W-:Y:S01]  /*7750*/  @P1 STG.E.U16 desc[UR36][R4.64+0x1f0], R2 ;  /* 0x0001f00204001986 */ /* 0x0001e2000c101524 */
[----:B------:R-:W-:Y:S05]  /*7760*/  @!P0 BRA `(.L_x_285) ;  /* 0x0000000000048947 */ /* 0x000fea0003800000 */
[----:B------:R4:W5:Y:S02]  /*7770*/  LDG.E.LTC128B.U16 R22, desc[UR36][R8.64+0x1f2] ;  /* 0x0001f22408167981 */ /* 0x000964000c1e1520 */
.L_x_285:
[----:B------:R-:W-:Y:S05]  /*7780*/  BSYNC B1 ;  /* 0x0000000000017941 */ /* 0x000fea0003800000 */
.L_x_284:
[----:B------:R-:W-:Y:S05]  /*7790*/  @!P0 BRA `(.L_x_286) ;  /* 0x0000002400488947 */ /* 0x000fea0003800000 */
[----:B-----5:R-:W-:-:S04]  /*77a0*/  IMAD.U32 R3, R22, 0x10000, RZ ;  /* 0x0001000016037824 */ /* 0x020fc800078e00ff */
[----:B------:R-:W-:-:S04]  /*77b0*/  FMUL R0, R3, R152 ;  /* 0x0000009803007220 */ /* 0x000fc80000400000 */
[----:B------:R-:W-:-:S05]  /*77c0*/  FFMA R0, R151, R153, R0 ;  /* 0x0000009997007223 */ /* 0x000fca0000000000 */
[----:B------:R-:W-:-:S05]  /*77d0*/  F2FP.BF16.F32.PACK_AB R0, RZ, R0 ;  /* 0x00000000ff00723e */ /* 0x000fca00000010ff */
[----:B------:R0:W-:Y:S01]  /*77e0*/  STG.E.U16 desc[UR36][R10.64+0x1f2], R0 ;  /* 0x0001f2000a007986 */ /* 0x0001e2000c101524 */
[----:B------:R-:W-:Y:S05]  /*77f0*/  BRA `(.L_x_286) ;  /* 0x0000002400307947 */ /* 0x000fea0003800000 */
.L_x_33:
[----:B------:R-:W-:Y:S01]  /*7800*/  ISETP.GT.AND P0, PT, R0, 0x1, PT ;  /* 0x000000010000780c */ /* 0x000fe20003f04270 */
[----:B------:R-:W-:Y:S01]  /*7810*/  ULDC.64 UR4, c[0x0][0x5c0] ;  /* 0x0001700000047ab9 */ /* 0x000fe20000000a00 */
[-C--:B------:R-:W-:Y:S01]  /*7820*/  FMUL R24, R24, R153.reuse ;  /* 0x0000009918187220 */ /* 0x080fe20000400000 */
[-C--:B------:R-:W-:Y:S01]  /*7830*/  FMUL R25, R25, R153.reuse ;  /* 0x0000009919197220 */ /* 0x080fe20000400000 */
[----:B------:R-:W-:Y:S01]  /*7840*/  ISETP.GT.AND P3, PT, R3, RZ, P0 ;  /* 0x000000ff0300720c */ /* 0x000fe20000764270 */
[-C--:B------:R-:W-:Y:S01]  /*7850*/  FMUL R26, R26, R153.reuse ;  /* 0x000000991a1a7220 */ /* 0x080fe20000400000 */
[----:B------:R-:W-:Y:S01]  /*7860*/  LEA R4, P4, R6, UR4, 0x1 ;  /* 0x0000000406047c11 */ /* 0x000fe2000f8808ff */
[-C--:B------:R-:W-:Y:S01]  /*7870*/  FMUL R27, R27, R153.reuse ;  /* 0x000000991b1b7220 */ /* 0x080fe20000400000 */
[----:B------:R-:W-:Y:S01]  /*7880*/  F2FP.BF16.F32.PACK_AB R24, RZ, R24 ;  /* 0x00000018ff18723e */ /* 0x000fe200000010ff */
[-C--:B------:R-:W-:Y:S01]  /*7890*/  FMUL R28, R28, R153.reuse ;  /* 0x000000991c1c7220 */ /* 0x080fe20000400000 */
[----:B------:R-:W-:Y:S01]  /*78a0*/  LEA.HI.X R5, R6, UR5, R179, 0x1, P4 ;  /* 0x0000000506057c11 */ /* 0x000fe2000a0f0cb3 */
[----:B------:R-:W-:Y:S01]  /*78b0*/  FMUL R29, R29, R153 ;  /* 0x000000991d1d7220 */ /* 0x000fe20000400000 */
[----:B------:R-:W-:Y:S01]  /*78c0*/  F2FP.BF16.F32.PACK_AB R25, RZ, R25 ;  /* 0x00000019ff19723e */ /* 0x000fe200000010ff */
[-C--:B------:R-:W-:Y:S01]  /*78d0*/  FMUL R30, R30, R153.reuse ;  /* 0x000000991e1e7220 */ /* 0x080fe20000400000 */
[----:B------:R-:W-:Y:S01]  /*78e0*/  SHF.L.U64.HI R11, R10, 0x4, R11 ;  /* 0x000000040a0b7819 */ /* 0x000fe2000001020b */
[----:B------:R-:W-:Y:S01]  /*78f0*/  @P1 STG.E.U16 desc[UR36][R4.64], R24 ;  /* 0x0000001804001986 */ /* 0x000fe2000c101524 */
[----:B------:R-:W-:Y:S01]  /*7900*/  ISETP.GT.AND P1, PT, R0, 0x8, PT ;  /* 0x000000080000780c */ /* 0x000fe20003f24270 */
[-C--:B------:R-:W-:Y:S01]  /*7910*/  FMUL R31, R31, R153.reuse ;  /* 0x000000991f1f7220 */ /* 0x080fe20000400000 */
[C---:B------:R-:W-:Y:S01]  /*7920*/  ISETP.GT.AND P4, PT, R3.reuse, 0x8, P0 ;  /* 0x000000080300780c */ /* 0x040fe20000784270 */
[----:B------:R-:W-:Y:S01]  /*7930*/  @P3 STG.E.U16 desc[UR36][R4.64+0x2], R25 ;  /* 0x0000021904003986 */ /* 0x000fe2000c101524 */
[----:B------:R-:W-:Y:S01]  /*7940*/  LEA R6, P3, R10, R4, 0x4 ;  /* 0x000000040a067211 */ /* 0x000fe200078620ff */
[-C--:B------:R-:W-:Y:S01]  /*7950*/  FMUL R32, R32, R153.reuse ;  /* 0x0000009920207220 */ /* 0x080fe20000400000 */
[----:B------:R-:W-:Y:S01]  /*7960*/  ISETP.GT.AND P2, PT, R3, 0x8, P2 ;  /* 0x000000080300780c */ /* 0x000fe20001744270 */
[-C--:B------:R-:W-:Y:S01]  /*7970*/  FMUL R33, R33, R153.reuse ;  /* 0x0000009921217220 */ /* 0x080fe20000400000 */
[----:B------:R-:W-:Y:S01]  /*7980*/  ISETP.GT.AND P0, PT, R0, 0x9, PT ;  /* 0x000000090000780c */ /* 0x000fe20003f04270 */
[----:B------:R-:W-:Y:S01]  /*7990*/  IMAD.X R7, R11, 0x1, R5, P3 ;  /* 0x000000010b077824 */ /* 0x000fe200018e0605 */
[C---:B------:R-:W-:Y:S01]  /*79a0*/  ISETP.GT.AND P5, PT, R3.reuse, RZ, P1 ;  /* 0x000000ff0300720c */ /* 0x040fe20000fa4270 */
[-C--:B------:R-:W-:Y:S01]  /*79b0*/  FMUL R34, R34, R153.reuse ;  /* 0x0000009922227220 */ /* 0x080fe20000400000 */
[----:B------:R-:W-:Y:S01]  /*79c0*/  ISETP.GT.AND P3, PT, R3, RZ, P0 ;  /* 0x000000ff0300720c */ /* 0x000fe20000764270 */
[-C--:B------:R-:W-:Y:S01]  /*79d0*/  FMUL R35, R35, R153.reuse ;  /* 0x0000009923237220 */ /* 0x080fe20000400000 */
[----:B------:R-:W-:Y:S01]  /*79e0*/  F2FP.BF16.F32.PACK_AB R26, RZ, R26 ;  /* 0x0000001aff1a723e */ /* 0x000fe200000010ff */
[----:B------:R-:W-:Y:S01]  /*79f0*/  FMUL R36, R36, R153 ;  /* 0x0000009924247220 */ /* 0x000fe20000400000 */
[----:B------:R-:W-:Y:S01]  /*7a00*/  F2FP.BF16.F32.PACK_AB R27, RZ, R27 ;  /* 0x0000001bff1b723e */ /* 0x000fe200000010ff */
[----:B------:R-:W-:Y:S01]  /*7a10*/  FMUL R37, R37, R153 ;  /* 0x0000009925257220 */ /* 0x000fe20000400000 */
[----:B------:R-:W-:Y:S01]  /*7a20*/  F2FP.BF16.F32.PACK_AB R28, RZ, R28 ;  /* 0x0000001cff1c723e */ /* 0x000fe200000010ff */
[----:B------:R-:W-:Y:S01]  /*7a30*/  @P2 STG.E.U16 desc[UR36][R6.64], R26 ;  /* 0x0000001a06002986 */ /* 0x000fe2000c101524 */
[----:B------:R-:W-:Y:S01]  /*7a40*/  F2FP.BF16.F32.PACK_AB R29, RZ, R29 ;  /* 0x0000001dff1d723e */ /* 0x000fe200000010ff */
[-C--:B------:R-:W-:Y:S01]  /*7a50*/  FMUL R38, R38, R153.reuse ;  /* 0x0000009926267220 */ /* 0x080fe20000400000 */
[----:B------:R-:W-:Y:S01]  /*7a60*/  ISETP.GT.AND P2, PT, R3, 0x8, P1 ;  /* 0x000000080300780c */ /* 0x000fe20000f44270 */
[----:B------:R-:W-:Y:S01]  /*7a70*/  @P4 STG.E.U16 desc[UR36][R6.64+0x2], R27 ;  /* 0x0000021b06004986 */ /* 0x000fe2000c101524 */
[----:B------:R-:W-:Y:S01]  /*7a80*/  ISETP.GT.AND P1, PT, R0, 0x10, PT ;  /* 0x000000100000780c */ /* 0x000fe20003f24270 */
[-C--:B------:R-:W-:Y:S01]  /*7a90*/  FMUL R39, R39, R153.reuse ;  /* 0x0000009927277220 */ /* 0x080fe20000400000 */
[----:B------:R-:W-:Y:S01]  /*7aa0*/  F2FP.BF16.F32.PACK_AB R30, RZ, R30 ;  /* 0x0000001eff1e723e */ /* 0x000fe200000010ff */
[----:B------:R-:W-:Y:S01]  /*7ab0*/  @P5 STG.E.U16 desc[UR36][R4.64+0x10], R28 ;  /* 0x0000101c04005986 */ /* 0x000fe2000c101524 */
[C---:B------:R-:W-:Y:S01]  /*7ac0*/  ISETP.GT.AND P4, PT, R3.reuse, RZ, P1 ;  /* 0x000000ff0300720c */ /* 0x040fe20000f84270 */
[----:B------:R-:W-:Y:S01]  /*7ad0*/  FMUL R40, R40, R153 ;  /* 0x0000009928287220 */ /* 0x000fe20000400000 */
[----:B------:R-:W-:Y:S01]  /*7ae0*/  F2FP.BF16.F32.PACK_AB R31, RZ, R31 ;  /* 0x0000001fff1f723e */ /* 0x000fe200000010ff */
[----:B------:R-:W-:Y:S01]  /*7af0*/  @P3 STG.E.U16 desc[UR36][R4.64+0x12], R29 ;  /* 0x0000121d04003986 */ /* 0x000fe2000c101524 */
[----:B------:R-:W-:Y:S01]  /*7b00*/  ISETP.GT.AND P3, PT, R3, 0x8, P0 ;  /* 0x000000080300780c */ /* 0x000fe20000764270 */
[-C--:B------:R-:W-:Y:S01]  /*7b10*/  FMUL R41, R41, R153.reuse ;  /* 0x0000009929297220 */ /* 0x080fe20000400000 */
[----:B------:R-:W-:Y:S01]  /*7b20*/  ISETP.GT.AND P0, PT, R0, 0x11, PT ;  /* 0x000000110000780c */ /* 0x000fe20003f04270 */
[----:B------:R-:W-:Y:S01]  /*7b30*/  @P2 STG.E.U16 desc[UR36][R6.64+0x10], R30 ;  /* 0x0000101e06002986 */ /* 0x000fe2000c101524 */
[----:B------:R-:W-:Y:S01]  /*7b40*/  F2FP.BF16.F32.PACK_AB R32, RZ, R32 ;  /* 0x00000020ff20723e */ /* 0x000fe200000010ff */
[-C--:B------:R-:W-:Y:S01]  /*7b50*/  FMUL R42, R42, R153.reuse ;  /* 0x000000992a2a7220 */ /* 0x080fe20000400000 */
[----:B------:R-:W-:Y:S01]  /*7b60*/  ISETP.GT.AND P5, PT, R3, RZ, P0 ;  /* 0x000000ff0300720c */ /* 0x000fe200007a4270 */
[-C--:B------:R-:W-:Y:S01]  /*7b70*/  FMUL R43, R43, R153.reuse ;  /* 0x000000992b2b7220 */ /* 0x080fe20000400000 */
[----:B------:R-:W-:Y:S01]  /*7b80*/  ISETP.GT.AND P2, PT, R3, 0x8, P1 ;  /* 0x000000080300780c */ /* 0x000fe20000f44270 */
[-C--:B------:R-:W-:Y:S01]  /*7b90*/  FMUL R44, R44, R153.reuse ;  /* 0x000000992c2c7220 */ /* 0x080fe20000400000 */
[----:B------:R-:W-:Y:S01]  /*7ba0*/  ISETP.GT.AND P1, PT, R0, 0x18, PT ;  /* 0x000000180000780c */ /* 0x000fe20003f24270 */
[----:B------:R-:W-:Y:S01]  /*7bb0*/  FMUL R45, R45, R153 ;  /* 0x000000992d2d7220 */ /* 0x000fe20000400000 */
[----:B------:R-:W-:Y:S01]  /*7bc0*/  F2FP.BF16.F32.PACK_AB R33, RZ, R33 ;  /* 0x00000021ff21723e */ /* 0x000fe200000010ff */
[----:B------:R-:W-:Y:S01]  /*7bd0*/  @P3 STG.E.U16 desc[UR36][R6.64+0x12], R31 ;  /* 0x0000121f06003986 */ /* 0x000fe2000c101524 */
[C---:B------:R-:W-:Y:S01]  /*7be0*/  ISETP.GT.AND P3, PT, R3.reuse, 0x8, P0 ;  /* 0x000000080300780c */ /* 0x040fe20000764270 */
[-C--:B------:R-:W-:Y:S01]  /*7bf0*/  FMUL R46, R46, R153.reuse ;  /* 0x000000992e2e7220 */ /* 0x080fe20000400000 */
[----:B------:R-:W-:Y:S01]  /*7c00*/  ISETP.GT.AND P0, PT, R0, 0x19, PT ;  /* 0x000000190000780c */ /* 0x000fe20003f04270 */
[----:B------:R-:W-:Y:S01]  /*7c10*/  @P4 STG.E.U16 desc[UR36][R4.64+0x20], R32 ;  /* 0x0000202004004986 */ /* 0x000fe2000c101524 */
[----:B------:R-:W-:Y:S01]  /*7c20*/  ISETP.GT.AND P4, PT, R3, RZ, P1 ;  /* 0x000000ff0300720c */ /* 0x000fe20000f84270 */
[-C--:B------:R-:W-:Y:S01]  /*7c30*/  FMUL R47, R47, R153.reuse ;  /* 0x000000992f2f7220 */ /* 0x080fe20000400000 */
[----:B------:R-:W-:Y:S01]  /*7c40*/  F2FP.BF16.F32.PACK_AB R34, RZ, R34 ;  /* 0x00000022ff22723e */ /* 0x000fe200000010ff */
[----:B------:R-:W-:Y:S01]  /*7c50*/  @P5 STG.E.U16 desc[UR36][R4.64+0x22], R33 ;  /* 0x0000222104005986 */ /* 0x000fe2000c101524 */
[----:B------:R-:W-:Y:S01]  /*7c60*/  ISETP.GT.AND P5, PT, R3, RZ, P0 ;  /* 0x000000ff0300720c */ /* 0x000fe200007a4270 */
[----:B------:R-:W-:Y:S01]  /*7c70*/  FMUL R48, R48, R153 ;  /* 0x0000009930307220 */ /* 0x000fe20000400000 */
[----:B------:R-:W-:Y:S01]  /*7c80*/  F2FP.BF16.F32.PACK_AB R35, RZ, R35 ;  /* 0x00000023ff23723e */ /* 0x000fe200000010ff */
[----:B------:R-:W-:Y:S01]  /*7c90*/  @P2 STG.E.U16 desc[UR36][R6.64+0x20], R34 ;  /* 0x0000202206002986 */ /* 0x000fe2000c101524 */
[----:B------:R-:W-:Y:S01]  /*7ca0*/  F2FP.BF16.F32.PACK_AB R36, RZ, R36 ;  /* 0x00000024ff24723e */ /* 0x000fe200000010ff */
[-C--:B------:R-:W-:Y:S01]  /*7cb0*/  FMUL R49, R49, R153.reuse ;  /* 0x0000009931317220 */ /* 0x080fe20000400000 */
[C---:B------:R-:W-:Y:S01]  /*7cc0*/  ISETP.GT.AND P2, PT, R3.reuse, 0x8, P1 ;  /* 0x000000080300780c */ /* 0x040fe20000f44270 */
[----:B------:R-:W-:Y:S01]  /*7cd0*/  @P3 STG.E.U16 desc[UR36][R6.64+0x22], R35 ;  /* 0x0000222306003986 */ /* 0x000fe2000c101524 */
[----:B------:R-:W-:Y:S01]  /*7ce0*/  ISETP.GT.AND P1, PT, R0, 0x20, PT ;  /* 0x000000200000780c */ /* 0x000fe20003f24270 */
[----:B------:R-:W-:Y:S01]  /*7cf0*/  FMUL R50, R50, R153 ;  /* 0x0000009932327220 */ /* 0x000fe20000400000 */
[----:B------:R-:W-:Y:S01]  /*7d00*/  F2FP.BF16.F32.PACK_AB R37, RZ, R37 ;  /* 0x00000025ff25723e */ /* 0x000fe200000010ff */
[----:B------:R-:W-:Y:S01]  /*7d10*/  @P4 STG.E.U16 desc[UR36][R4.64+0x30], R36 ;  /* 0x0000302404004986 */ /* 0x000fe2000c101524 */
[----:B------:R-:W-:Y:S01]  /*7d20*/  ISETP.GT.AND P3, PT, R3, 0x8, P0 ;  /* 0x000000080300780c */ /* 0x000fe20000764270 */
[-C--:B------:R-:W-:Y:S01]  /*7d30*/  FMUL R51, R51, R153.reuse ;  /* 0x0000009933337220 */ /* 0x080fe20000400000 */
[----:B------:R-:W-:Y:S01]  /*7d40*/  ISETP.GT.AND P0, PT, R0, 0x21, PT ;  /* 0x000000210000780c */ /* 0x000fe20003f04270 */
[----:B------:R-:W-:Y:S01]  /*7d50*/  @P5 STG.E.U16 desc[UR36][R4.64+0x32], R37 ;  /* 0x0000322504005986 */ /* 0x000fe2000c101524 */
[----:B------:R-:W-:Y:S01]  /*7d60*/  ISETP.GT.AND P4, PT, R3, RZ, P1 ;  /* 0x000000ff0300720c */ /* 0x000fe20000f84270 */
[-C--:B------:R-:W-:Y:S01]  /*7d70*/  FMUL R52, R52, R153.reuse ;  /* 0x0000009934347220 */ /* 0x080fe20000400000 */
[----:B------:R-:W-:Y:S01]  /*7d80*/  F2FP.BF16.F32.PACK_AB R38, RZ, R38 ;  /* 0x00000026ff26723e */ /* 0x000fe200000010ff */
[-C--:B------:R-:W-:Y:S01]  /*7d90*/  FMUL R53, R53, R153.reuse ;  /* 0x0000009935357220 */ /* 0x080fe20000400000 */
        /* <DEDUP_REMOVED lines=325> */
[----:B------:R-:W-:Y:S01]  /*91f0*/  FMUL R151, R151, R153 ;  /* 0x0000009997977220 */ /* 0x000fe20000400000 */
[----:B------:R-:W-:Y:S01]  /*9200*/  ISETP.GT.AND P2, PT, R3, 0x8, P1 ;  /* 0x000000080300780c */ /* 0x000fe20000f44270 */
[----:B------:R-:W-:Y:S01]  /*9210*/  @P3 STG.E.U16 desc[UR36][R6.64+0x132], R103 ;  /* 0x0001326706003986 */ /* 0x000fe2000c101524 */
[----:B------:R-:W-:-:S02]  /*9220*/  ISETP.GT.AND P1, PT, R0, 0xa8, PT ;  /* 0x000000a80000780c */ /* 0x000fc40003f24270 */
[----:B------:R-:W-:Y:S01]  /*9230*/  F2FP.BF16.F32.PACK_AB R105, RZ, R105 ;  /* 0x00000069ff69723e */ /* 0x000fe200000010ff */
[----:B------:R-:W-:Y:S01]  /*9240*/  @P4 STG.E.U16 desc[UR36][R4.64+0x140], R104 ;  /* 0x0001406804004986 */ /* 0x000fe2000c101524 */
[C---:B------:R-:W-:Y:S02]  /*9250*/  ISETP.GT.AND P3, PT, R3.reuse, 0x8, P0 ;  /* 0x000000080300780c */ /* 0x040fe40000764270 */
[----:B------:R-:W-:Y:S01]  /*9260*/  ISETP.GT.AND P0, PT, R0, 0xa9, PT ;  /* 0x000000a90000780c */ /* 0x000fe20003f04270 */
[----:B------:R-:W-:Y:S01]  /*9270*/  @P5 STG.E.U16 desc[UR36][R4.64+0x142], R105 ;  /* 0x0001426904005986 */ /* 0x000fe2000c101524 */
[C---:B------:R-:W-:Y:S02]  /*9280*/  ISETP.GT.AND P4, PT, R3.reuse, RZ, P1 ;  /* 0x000000ff0300720c */ /* 0x040fe40000f84270 */
[----:B------:R-:W-:Y:S02]  /*9290*/  F2FP.BF16.F32.PACK_AB R106, RZ, R106 ;  /* 0x0000006aff6a723e */ /* 0x000fe400000010ff */
[----:B------:R-:W-:-:S02]  /*92a0*/  ISETP.GT.AND P5, PT, R3, RZ, P0 ;  /* 0x000000ff0300720c */ /* 0x000fc400007a4270 */
[----:B------:R-:W-:Y:S01]  /*92b0*/  F2FP.BF16.F32.PACK_AB R107, RZ, R107 ;  /* 0x0000006bff6b723e */ /* 0x000fe200000010ff */
[----:B------:R-:W-:Y:S01]  /*92c0*/  @P2 STG.E.U16 desc[UR36][R6.64+0x140], R106 ;  /* 0x0001406a06002986 */ /* 0x000fe2000c101524 */
[----:B------:R-:W-:Y:S02]  /*92d0*/  F2FP.BF16.F32.PACK_AB R108, RZ, R108 ;  /* 0x0000006cff6c723e */ /* 0x000fe400000010ff */
[C---:B------:R-:W-:Y:S01]  /*92e0*/  ISETP.GT.AND P2, PT, R3.reuse, 0x8, P1 ;  /* 0x000000080300780c */ /* 0x040fe20000f44270 */
[----:B------:R-:W-:Y:S01]  /*92f0*/  @P3 STG.E.U16 desc[UR36][R6.64+0x142], R107 ;  /* 0x0001426b06003986 */ /* 0x000fe2000c101524 */
[----:B------:R-:W-:Y:S02]  /*9300*/  ISETP.GT.AND P1, PT, R0, 0xb0, PT ;  /* 0x000000b00000780c */ /* 0x000fe40003f24270 */
[----:B------:R-:W-:Y:S01]  /*9310*/  F2FP.BF16.F32.PACK_AB R109, RZ, R109 ;  /* 0x0000006dff6d723e */ /* 0x000fe200000010ff */
[----:B------:R-:W-:Y:S01]  /*9320*/  @P4 STG.E.U16 desc[UR36][R4.64+0x150], R108 ;  /* 0x0001506c04004986 */ /* 0x000fe2000c101524 */
[----:B------:R-:W-:-:S02]  /*9330*/  ISETP.GT.AND P3, PT, R3, 0x8, P0 ;  /* 0x000000080300780c */ /* 0x000fc40000764270 */
[----:B------:R-:W-:Y:S01]  /*9340*/  ISETP.GT.AND P0, PT, R0, 0xb1, PT ;  /* 0x000000b10000780c */ /* 0x000fe20003f04270 */
[----:B------:R-:W-:Y:S01]  /*9350*/  @P5 STG.E.U16 desc[UR36][R4.64+0x152], R109 ;  /* 0x0001526d04005986 */ /* 0x000fe2000c101524 */
[C---:B------:R-:W-:Y:S02]  /*9360*/  ISETP.GT.AND P4, PT, R3.reuse, RZ, P1 ;  /* 0x000000ff0300720c */ /* 0x040fe40000f84270 */
[----:B------:R-:W-:Y:S02]  /*9370*/  F2FP.BF16.F32.PACK_AB R110, RZ, R110 ;  /* 0x0000006eff6e723e */ /* 0x000fe400000010ff */
[----:B------:R-:W-:Y:S02]  /*9380*/  ISETP.GT.AND P5, PT, R3, RZ, P0 ;  /* 0x000000ff0300720c */ /* 0x000fe400007a4270 */
[----:B------:R-:W-:Y:S01]  /*9390*/  F2FP.BF16.F32.PACK_AB R111, RZ, R111 ;  /* 0x0000006fff6f723e */ /* 0x000fe200000010ff */
[----:B------:R-:W-:Y:S01]  /*93a0*/  @P2 STG.E.U16 desc[UR36][R6.64+0x150], R110 ;  /* 0x0001506e06002986 */ /* 0x000fe2000c101524 */
[----:B------:R-:W-:-:S02]  /*93b0*/  F2FP.BF16.F32.PACK_AB R112, RZ, R112 ;  /* 0x00000070ff70723e */ /* 0x000fc400000010ff */
[C---:B------:R-:W-:Y:S01]  /*93c0*/  ISETP.GT.AND P2, PT, R3.reuse, 0x8, P1 ;  /* 0x000000080300780c */ /* 0x040fe20000f44270 */
[----:B------:R-:W-:Y:S01]  /*93d0*/  @P3 STG.E.U16 desc[UR36][R6.64+0x152], R111 ;  /* 0x0001526f06003986 */ /* 0x000fe2000c101524 */
[C---:B------:R-:W-:Y:S02]  /*93e0*/  ISETP.GT.AND P1, PT, R0.reuse, 0xb8, PT ;  /* 0x000000b80000780c */ /* 0x040fe40003f24270 */
[----:B------:R-:W-:Y:S01]  /*93f0*/  F2FP.BF16.F32.PACK_AB R113, RZ, R113 ;  /* 0x00000071ff71723e */ /* 0x000fe200000010ff */
[----:B------:R-:W-:Y:S01]  /*9400*/  @P4 STG.E.U16 desc[UR36][R4.64+0x160], R112 ;  /* 0x0001607004004986 */ /* 0x000fe2000c101524 */
[C---:B------:R-:W-:Y:S02]  /*9410*/  ISETP.GT.AND P3, PT, R3.reuse, 0x8, P0 ;  /* 0x000000080300780c */ /* 0x040fe40000764270 */
[----:B------:R-:W-:Y:S01]  /*9420*/  ISETP.GT.AND P0, PT, R0, 0xb9, PT ;  /* 0x000000b90000780c */ /* 0x000fe20003f04270 */
[----:B------:R-:W-:Y:S01]  /*9430*/  @P5 STG.E.U16 desc[UR36][R4.64+0x162], R113 ;  /* 0x0001627104005986 */ /* 0x000fe2000c101524 */
[----:B------:R-:W-:-:S02]  /*9440*/  ISETP.GT.AND P4, PT, R3, RZ, P1 ;  /* 0x000000ff0300720c */ /* 0x000fc40000f84270 */
[----:B------:R-:W-:Y:S02]  /*9450*/  F2FP.BF16.F32.PACK_AB R114, RZ, R114 ;  /* 0x00000072ff72723e */ /* 0x000fe400000010ff */
[C---:B------:R-:W-:Y:S02]  /*9460*/  ISETP.GT.AND P5, PT, R3.reuse, RZ, P0 ;  /* 0x000000ff0300720c */ /* 0x040fe400007a4270 */
[----:B------:R-:W-:Y:S01]  /*9470*/  F2FP.BF16.F32.PACK_AB R115, RZ, R115 ;  /* 0x00000073ff73723e */ /* 0x000fe200000010ff */
[----:B------:R-:W-:Y:S01]  /*9480*/  @P2 STG.E.U16 desc[UR36][R6.64+0x160], R114 ;  /* 0x0001607206002986 */ /* 0x000fe2000c101524 */
[----:B------:R-:W-:Y:S02]  /*9490*/  F2FP.BF16.F32.PACK_AB R116, RZ, R116 ;  /* 0x00000074ff74723e */ /* 0x000fe400000010ff */
        /* <DEDUP_REMOVED lines=65> */
[----:B------:R-:W-:Y:S02]  /*98b0*/  ISETP.GT.AND P5, PT, R3, RZ, P0 ;  /* 0x000000ff0300720c */ /* 0x000fe400007a4270 */
[----:B------:R-:W-:Y:S02]  /*98c0*/  F2FP.BF16.F32.PACK_AB R134, RZ, R134 ;  /* 0x00000086ff86723e */ /* 0x000fe400000010ff */
[----:B------:R-:W-:Y:S02]  /*98d0*/  F2FP.BF16.F32.PACK_AB R135, RZ, R135 ;  /* 0x00000087ff87723e */ /* 0x000fe400000010ff */
[----:B------:R-:W-:Y:S01]  /*98e0*/  F2FP.BF16.F32.PACK_AB R136, RZ, R136 ;  /* 0x00000088ff88723e */ /* 0x000fe200000010ff */
[----:B------:R-:W-:Y:S01]  /*98f0*/  @P2 STG.E.U16 desc[UR36][R6.64+0x1b0], R134 ;  /* 0x0001b08606002986 */ /* 0x000fe2000c101524 */
[----:B------:R-:W-:-:S02]  /*9900*/  F2FP.BF16.F32.PACK_AB R137, RZ, R137 ;  /* 0x00000089ff89723e */ /* 0x000fc400000010ff */
[C---:B------:R-:W-:Y:S01]  /*9910*/  ISETP.GT.AND P1, PT, R3.reuse, 0x8, P1 ;  /* 0x000000080300780c */ /* 0x040fe20000f24270 */
[----:B------:R-:W-:Y:S01]  /*9920*/  @P3 STG.E.U16 desc[UR36][R6.64+0x1b2], R135 ;  /* 0x0001b28706003986 */ /* 0x000fe2000c101524 */
[C---:B------:R-:W-:Y:S02]  /*9930*/  ISETP.GT.AND P2, PT, R3.reuse, 0x8, P0 ;  /* 0x000000080300780c */ /* 0x040fe40000744270 */
[C---:B------:R-:W-:Y:S01]  /*9940*/  ISETP.GT.AND P0, PT, R0.reuse, 0xe9, PT ;  /* 0x000000e90000780c */ /* 0x040fe20003f04270 */
[----:B------:R-:W-:Y:S01]  /*9950*/  @P4 STG.E.U16 desc[UR36][R4.64+0x1c0], R136 ;  /* 0x0001c08804004986 */ /* 0x000fe2000c101524 */
[----:B------:R-:W-:Y:S02]  /*9960*/  ISETP.GT.AND P4, PT, R0, 0xe8, PT ;  /* 0x000000e80000780c */ /* 0x000fe40003f84270 */
[----:B------:R-:W-:Y:S01]  /*9970*/  F2FP.BF16.F32.PACK_AB R138, RZ, R138 ;  /* 0x0000008aff8a723e */ /* 0x000fe200000010ff */
[----:B------:R-:W-:Y:S01]  /*9980*/  @P5 STG.E.U16 desc[UR36][R4.64+0x1c2], R137 ;  /* 0x0001c28904005986 */ /* 0x000fe2000c101524 */
[----:B------:R-:W-:-:S02]  /*9990*/  ISETP.GT.AND P5, PT, R3, RZ, P4 ;  /* 0x000000ff0300720c */ /* 0x000fc400027a4270 */
[----:B------:R-:W-:Y:S01]  /*99a0*/  F2FP.BF16.F32.PACK_AB R139, RZ, R139 ;  /* 0x0000008bff8b723e */ /* 0x000fe200000010ff */
[----:B------:R-:W-:Y:S01]  /*99b0*/  @P1 STG.E.U16 desc[UR36][R6.64+0x1c0], R138 ;  /* 0x0001c08a06001986 */ /* 0x000fe2000c101524 */
[----:B------:R-:W-:Y:S02]  /*99c0*/  F2FP.BF16.F32.PACK_AB R140, RZ, R140 ;  /* 0x0000008cff8c723e */ /* 0x000fe400000010ff */
[C---:B------:R-:W-:Y:S01]  /*99d0*/  ISETP.GT.AND P3, PT, R3.reuse, RZ, P0 ;  /* 0x000000ff0300720c */ /* 0x040fe20000764270 */
[----:B------:R-:W-:Y:S01]  /*99e0*/  @P2 STG.E.U16 desc[UR36][R6.64+0x1c2], R139 ;  /* 0x0001c28b06002986 */ /* 0x000fe2000c101524 */
[C---:B------:R-:W-:Y:S02]  /*99f0*/  ISETP.GT.AND P4, PT, R3.reuse, 0x8, P4 ;  /* 0x000000080300780c */ /* 0x040fe40002784270 */
[----:B------:R-:W-:Y:S02]  /*9a00*/  F2FP.BF16.F32.PACK_AB R141, RZ, R141 ;  /* 0x0000008dff8d723e */ /* 0x000fe400000010ff */
[----:B------:R-:W-:Y:S01]  /*9a10*/  F2FP.BF16.F32.PACK_AB R142, RZ, R142 ;  /* 0x0000008eff8e723e */ /* 0x000fe200000010ff */
[----:B------:R-:W-:Y:S01]  /*9a20*/  @P5 STG.E.U16 desc[UR36][R4.64+0x1d0], R140 ;  /* 0x0001d08c04005986 */ /* 0x000fe2000c101524 */
[----:B------:R-:W-:-:S02]  /*9a30*/  ISETP.GT.AND P5, PT, R3, 0x8, P0 ;  /* 0x000000080300780c */ /* 0x000fc400007a4270 */
[----:B------:R-:W-:Y:S02]  /*9a40*/  F2FP.BF16.F32.PACK_AB R143, RZ, R143 ;  /* 0x0000008fff8f723e */ /* 0x000fe400000010ff */
[C---:B------:R-:W-:Y:S01]  /*9a50*/  ISETP.GT.AND P0, PT, R0.reuse, 0xf1, PT ;  /* 0x000000f10000780c */ /* 0x040fe20003f04270 */
[----:B------:R-:W-:Y:S01]  /*9a60*/  @P3 STG.E.U16 desc[UR36][R4.64+0x1d2], R141 ;  /* 0x0001d28d04003986 */ /* 0x000fe2000c101524 */
[----:B------:R-:W-:Y:S02]  /*9a70*/  ISETP.GT.AND P3, PT, R0, 0xf0, PT ;  /* 0x000000f00000780c */ /* 0x000fe40003f64270 */
[----:B------:R-:W-:Y:S01]  /*9a80*/  F2FP.BF16.F32.PACK_AB R144, RZ, R144 ;  /* 0x00000090ff90723e */ /* 0x000fe200000010ff */
[----:B------:R-:W-:Y:S01]  /*9a90*/  @P4 STG.E.U16 desc[UR36][R6.64+0x1d0], R142 ;  /* 0x0001d08e06004986 */ /* 0x000fe2000c101524 */
[C---:B------:R-:W-:Y:S02]  /*9aa0*/  ISETP.GT.AND P4, PT, R3.reuse, RZ, P3 ;  /* 0x000000ff0300720c */ /* 0x040fe40001f84270 */
[C---:B------:R-:W-:Y:S01]  /*9ab0*/  ISETP.GT.AND P3, PT, R3.reuse, 0x8, P3 ;  /* 0x000000080300780c */ /* 0x040fe20001f64270 */
[----:B------:R-:W-:Y:S01]  /*9ac0*/  @P5 STG.E.U16 desc[UR36][R6.64+0x1d2], R143 ;  /* 0x0001d28f06005986 */ /* 0x000fe2000c101524 */
[----:B------:R-:W-:-:S02]  /*9ad0*/  ISETP.GT.AND P5, PT, R3, RZ, P0 ;  /* 0x000000ff0300720c */ /* 0x000fc400007a4270 */
[----:B------:R-:W-:Y:S02]  /*9ae0*/  F2FP.BF16.F32.PACK_AB R145, RZ, R145 ;  /* 0x00000091ff91723e */ /* 0x000fe400000010ff */
[C---:B------:R-:W-:Y:S02]  /*9af0*/  ISETP.GT.AND P0, PT, R3.reuse, 0x8, P0 ;  /* 0x000000080300780c */ /* 0x040fe40000704270 */
[C---:B------:R-:W-:Y:S02]  /*9b00*/  ISETP.GT.AND P1, PT, R0.reuse, 0xf9, PT ;  /* 0x000000f90000780c */ /* 0x040fe40003f24270 */
[----:B------:R-:W-:Y:S01]  /*9b10*/  ISETP.GT.AND P2, PT, R0, 0xf8, PT ;  /* 0x000000f80000780c */ /* 0x000fe20003f44270 */
[----:B------:R-:W-:Y:S01]  /*9b20*/  @P4 STG.E.U16 desc[UR36][R4.64+0x1e0], R144 ;  /* 0x0001e09004004986 */ /* 0x000fe2000c101524 */
[C---:B------:R-:W-:Y:S01]  /*9b30*/  ISETP.GT.AND P4, PT, R3.reuse, RZ, P1 ;  /* 0x000000ff0300720c */ /* 0x040fe20000f84270 */
[----:B------:R-:W-:Y:S01]  /*9b40*/  @P3 IMAD.MOV.U32 R2, RZ, RZ, R6 ;  /* 0x000000ffff023224 */ /* 0x000fe200078e0006 */
[C---:B------:R-:W-:Y:S01]  /*9b50*/  ISETP.GT.AND P1, PT, R3.reuse, 0x8, P1 ;  /* 0x000000080300780c */ /* 0x040fe20000f24270 */
[----:B------:R-:W-:Y:S01]  /*9b60*/  @P5 STG.E.U16 desc[UR36][R4.64+0x1e2], R145 ;  /* 0x0001e29104005986 */ /* 0x000fe2000c101524 */
[----:B------:R-:W-:-:S02]  /*9b70*/  ISETP.GT.AND P5, PT, R3, RZ, P2 ;  /* 0x000000ff0300720c */ /* 0x000fc400017a4270 */
[----:B------:R-:W-:Y:S01]  /*9b80*/  ISETP.GT.AND P2, PT, R3, 0x8, P2 ;  /* 0x000000080300780c */ /* 0x000fe20001744270 */
[----:B------:R-:W-:Y:S01]  /*9b90*/  @P3 IMAD.MOV.U32 R3, RZ, RZ, R7 ;  /* 0x000000ffff033224 */ /* 0x000fe200078e0007 */
[----:B------:R-:W-:Y:S02]  /*9ba0*/  F2FP.BF16.F32.PACK_AB R146, RZ, R146 ;  /* 0x00000092ff92723e */ /* 0x000fe400000010ff */
[----:B------:R-:W-:Y:S02]  /*9bb0*/  F2FP.BF16.F32.PACK_AB R147, RZ, R147 ;  /* 0x00000093ff93723e */ /* 0x000fe400000010ff */
[----:B------:R-:W-:Y:S01]  /*9bc0*/  F2FP.BF16.F32.PACK_AB R148, RZ, R148 ;  /* 0x00000094ff94723e */ /* 0x000fe200000010ff */
[----:B------:R0:W-:Y:S01]  /*9bd0*/  @P3 STG.E.U16 desc[UR36][R2.64+0x1e0], R146 ;  /* 0x0001e09202003986 */ /* 0x0001e2000c101524 */
[----:B------:R-:W-:Y:S02]  /*9be0*/  F2FP.BF16.F32.PACK_AB R149, RZ, R149 ;  /* 0x00000095ff95723e */ /* 0x000fe400000010ff */
[----:B------:R-:W-:-:S02]  /*9bf0*/  F2FP.BF16.F32.PACK_AB R150, RZ, R150 ;  /* 0x00000096ff96723e */ /* 0x000fc400000010ff */
[----:B------:R-:W-:Y:S01]  /*9c00*/  F2FP.BF16.F32.PACK_AB R151, RZ, R151 ;  /* 0x00000097ff97723e */ /* 0x000fe200000010ff */
[----:B0-----:R-:W-:Y:S02]  /*9c10*/  @P0 IMAD.MOV.U32 R2, RZ, RZ, R6 ;  /* 0x000000ffff020224 */ /* 0x001fe400078e0006 */
[----:B------:R-:W-:-:S05]  /*9c20*/  @P0 IMAD.MOV.U32 R3, RZ, RZ, R7 ;  /* 0x000000ffff030224 */ /* 0x000fca00078e0007 */
[----:B------:R0:W-:Y:S02]  /*9c30*/  @P0 STG.E.U16 desc[UR36][R2.64+0x1e2], R147 ;  /* 0x0001e29302000986 */ /* 0x0001e4000c101524 */
[----:B0-----:R-:W-:Y:S02]  /*9c40*/  @P5 IMAD.MOV.U32 R2, RZ, RZ, R4 ;  /* 0x000000ffff025224 */ /* 0x001fe400078e0004 */
[----:B------:R-:W-:-:S05]  /*9c50*/  @P5 IMAD.MOV.U32 R3, RZ, RZ, R5 ;  /* 0x000000ffff035224 */ /* 0x000fca00078e0005 */
[----:B------:R0:W-:Y:S04]  /*9c60*/  @P5 STG.E.U16 desc[UR36][R2.64+0x1f0], R148 ;  /* 0x0001f09402005986 */ /* 0x0001e8000c101524 */
[----:B------:R1:W-:Y:S01]  /*9c70*/  @P4 STG.E.U16 desc[UR36][R4.64+0x1f2], R149 ;  /* 0x0001f29504004986 */ /* 0x0003e2000c101524 */
[----:B0-----:R-:W-:Y:S02]  /*9c80*/  @P2 IMAD.MOV.U32 R2, RZ, RZ, R6 ;  /* 0x000000ffff022224 */ /* 0x001fe400078e0006 */
[----:B------:R-:W-:-:S05]  /*9c90*/  @P2 IMAD.MOV.U32 R3, RZ, RZ, R7 ;  /* 0x000000ffff032224 */ /* 0x000fca00078e0007 */
[----:B------:R1:W-:Y:S04]  /*9ca0*/  @P2 STG.E.U16 desc[UR36][R2.64+0x1f0], R150 ;  /* 0x0001f09602002986 */ /* 0x0003e8000c101524 */
[----:B------:R1:W-:Y:S02]  /*9cb0*/  @P1 STG.E.U16 desc[UR36][R6.64+0x1f2], R151 ;  /* 0x0001f29706001986 */ /* 0x0003e4000c101524 */
.L_x_286:
[----:B------:R-:W-:Y:S05]  /*9cc0*/  BSYNC B0 ;  /* 0x0000000000007941 */ /* 0x000fea0003800000 */
.L_x_32:
[----:B01----:R-:W2:Y:S01]  /*9cd0*/  LDL.64 R2, [R1] ;  /* 0x0000000001027983 */ /* 0x003ea20000100a00 */
[----:B------:R-:W-:Y:S01]  /*9ce0*/  ULDC.64 UR4, c[0x0][0x650] ;  /* 0x0001940000047ab9 */ /* 0x000fe20000000a00 */
[----:B------:R0:W-:Y:S01]  /*9cf0*/  SYNCS.ARRIVE.TRANS64.A1T0 RZ, [R160+UR45], RZ ;  /* 0x000000ffa0ff79a7 */ /* 0x0001e2000810002d */
[----:B------:R-:W-:Y:S01]  /*9d00*/  PRMT R0, RZ, 0x7610, R0 ;  /* 0x00007610ff007816 */ /* 0x000fe20000000000 */
[----:B------:R-:W-:Y:S02]  /*9d10*/  IMAD.MOV.U32 R19, RZ, RZ, -0x1 ;  /* 0xffffffffff137424 */ /* 0x000fe400078e00ff */
[----:B-----5:R-:W-:Y:S01]  /*9d20*/  IMAD.MOV.U32 R22, RZ, RZ, -0x1 ;  /* 0xffffffffff167424 */ /* 0x020fe200078e00ff */
[----:B--2---:R-:W-:-:S04]  /*9d30*/  LEA R18, P0, R2, R18, 0x1 ;  /* 0x0000001202127211 */ /* 0x004fc800078008ff */
[----:B------:R-:W-:Y:S01]  /*9d40*/  LEA.HI.X R17, R2, R17, R23, 0x1, P0 ;  /* 0x0000001102117211 */ /* 0x000fe200000f0c17 */
[----:B------:R-:W-:Y:S01]  /*9d50*/  IMAD.MOV.U32 R2, RZ, RZ, -0x1 ;  /* 0xffffffffff027424 */ /* 0x000fe200078e00ff */
[----:B------:R-:W-:-:S04]  /*9d60*/  ISETP.GE.U32.AND P0, PT, R18, UR4, PT ;  /* 0x0000000412007c0c */ /* 0x000fc8000bf06070 */
[----:B------:R-:W-:-:S13]  /*9d70*/  ISETP.GE.U32.AND.EX P0, PT, R17, UR5, PT, P0 ;  /* 0x0000000511007c0c */ /* 0x000fda000bf06100 */
[----:B0-----:R-:W-:Y:S05]  /*9d80*/  @P0 BRA `(.L_x_287) ;  /* 0x0000000400700947 */ /* 0x001fea0003800000 */
[----:B------:R-:W0:Y:S01]  /*9d90*/  S2R R10, SR_CTAID.X ;  /* 0x00000000000a7919 */ /* 0x000e220000002500 */
[----:B---34-:R-:W1:Y:S01]  /*9da0*/  LDC.64 R8, c[0x0][0x628] ;  /* 0x00018a00ff087b82 */ /* 0x018e620000000a00 */
[----:B------:R-:W-:Y:S01]  /*9db0*/  ULDC UR4, c[0x0][0x150] ;  /* 0x0000540000047ab9 */ /* 0x000fe20000000800 */
[----:B------:R-:W-:Y:S01]  /*9dc0*/  IMAD.MOV.U32 R6, RZ, RZ, R18 ;  /* 0x000000ffff067224 */ /* 0x000fe200078e0012 */
[----:B------:R-:W2:Y:S01]  /*9dd0*/  S2R R20, SR_CTAID.Y ;  /* 0x0000000000147919 */ /* 0x000ea20000002600 */
[----:B------:R-:W-:-:S04]  /*9de0*/  IMAD.MOV.U32 R7, RZ, RZ, R17 ;  /* 0x000000ffff077224 */ /* 0x000fc800078e0011 */
[----:B------:R-:W3:Y:S08]  /*9df0*/  LDC R15, c[0x0][0x144] ;  /* 0x00005100ff0f7b82 */ /* 0x000ef00000000800 */
[----:B------:R-:W4:Y:S08]  /*9e00*/  LDC R0, c[0x0][0x630] ;  /* 0x00018c00ff007b82 */ /* 0x000f300000000800 */
[----:B------:R-:W2:Y:S01]  /*9e10*/  LDC.64 R12, c[0x0][0x620] ;  /* 0x00018800ff0c7b82 */ /* 0x000ea20000000a00 */
[----:B-1----:R-:W-:-:S04]  /*9e20*/  ISETP.NE.U32.AND P0, PT, R8, RZ, PT ;  /* 0x000000ff0800720c */ /* 0x002fc80003f05070 */
[----:B------:R-:W-:Y:S02]  /*9e30*/  ISETP.NE.AND.EX P0, PT, R9, RZ, PT, P0 ;  /* 0x000000ff0900720c */ /* 0x000fe40003f05300 */
[----:B0-----:R-:W-:-:S05]  /*9e40*/  I2FP.F32.U32 R2, R10 ;  /* 0x0000000a00027245 */ /* 0x001fca0000201000 */
[----:B------:R-:W-:-:S04]  /*9e50*/  FMUL R2, R2, UR4 ;  /* 0x0000000402027c20 */ /* 0x000fc80008400000 */
[----:B------:R0:W1:Y:S02]  /*9e60*/  F2I.U32.TRUNC.NTZ R14, R2 ;  /* 0x00000002000e7305 */ /* 0x000064000020f000 */
[----:B---34-:R-:W-:Y:S05]  /*9e70*/  @!P0 BRA `(.L_x_288) ;  /* 0x0000000000288947 */ /* 0x018fea0003800000 */
[----:B------:R-:W3:Y:S02]  /*9e80*/  LDC R3, c[0x0][0x634] ;  /* 0x00018d00ff037b82 */ /* 0x000ee40000000800 */
[----:B---3--:R-:W-:-:S05]  /*9e90*/  IADD3 R7, P0, R18, R3, RZ ;  /* 0x0000000312077210 */ /* 0x008fca0007f1e0ff */
[----:B------:R-:W-:-:S04]  /*9ea0*/  IMAD.X R11, RZ, RZ, R17, P0 ;  /* 0x000000ffff0b7224 */ /* 0x000fc800000e0611 */
[----:B0-----:R-:W-:-:S04]  /*9eb0*/  IMAD.WIDE.U32 R2, R11, R8, RZ ;  /* 0x000000080b027225 */ /* 0x001fc800078e00ff */
[----:B------:R-:W-:-:S04]  /*9ec0*/  IMAD.WIDE.U32 R4, P0, R7, R9, R2 ;  /* 0x0000000907047225 */ /* 0x000fc80007800002 */
[----:B------:R-:W-:-:S04]  /*9ed0*/  IMAD.WIDE.U32 R2, R7, R8, RZ ;  /* 0x0000000807027225 */ /* 0x000fc800078e00ff */
[----:B------:R-:W-:Y:S01]  /*9ee0*/  IMAD.X R7, RZ, RZ, RZ, P0 ;  /* 0x000000ffff077224 */ /* 0x000fe200000e06ff */
[----:B------:R-:W-:Y:S01]  /*9ef0*/  IADD3 RZ, P0, R3, R4, RZ ;  /* 0x0000000403ff7210 */ /* 0x000fe20007f1e0ff */
[----:B------:R-:W-:-:S04]  /*9f00*/  IMAD.MOV.U32 R6, RZ, RZ, R5 ;  /* 0x000000ffff067224 */ /* 0x000fc800078e0005 */
[----:B------:R-:W-:-:S08]  /*9f10*/  IMAD.WIDE.U32.X R6, R11, R9, R6, P0 ;  /* 0x000000090b067225 */ /* 0x000fd000000e0406 */
.L_x_288:
[----:B------:R-:W3:Y:S01]  /*9f20*/  LDC.64 R26, c[0x0][0x640] ;  /* 0x00019000ff1a7b82 */ /* 0x000ee20000000a00 */
[-C--:B------:R-:W-:Y:S01]  /*9f30*/  SHF.R.U64 R11, R6, R0.reuse, R7 ;  /* 0x00000000060b7219 */ /* 0x080fe20000001207 */
[----:B------:R-:W-:Y:S01]  /*9f40*/  IMAD.MOV.U32 R19, RZ, RZ, R17 ;  /* 0x000000ffff137224 */ /* 0x000fe200078e0011 */
[----:B------:R-:W-:Y:S01]  /*9f50*/  SHF.R.U32.HI R0, RZ, R0, R7 ;  /* 0x00000000ff007219 */ /* 0x000fe20000011607 */
[----:B-1----:R-:W-:Y:S01]  /*9f60*/  IMAD.MOV R14, RZ, RZ, -R14 ;  /* 0x000000ffff0e7224 */ /* 0x002fe200078e0a0e */
[----:B------:R-:W-:Y:S01]  /*9f70*/  IADD3 R5, P0, RZ, -R11, RZ ;  /* 0x8000000bff057210 */ /* 0x000fe20007f1e0ff */
[----:B------:R-:W-:Y:S01]  /*9f80*/  ULDC UR4, c[0x0][0x154] ;  /* 0x0000550000047ab9 */ /* 0x000fe20000000800 */
[----:B------:R-:W-:Y:S01]  /*9f90*/  IMAD.MOV.U32 R7, RZ, RZ, 0x1 ;  /* 0x00000001ff077424 */ /* 0x000fe200078e00ff */
[----:B------:R-:W1:Y:S01]  /*9fa0*/  LDC R4, c[0x0][0x618] ;  /* 0x00018600ff047b82 */ /* 0x000e620000000800 */
[----:B------:R-:W-:Y:S02]  /*9fb0*/  IMAD R22, R15, R14, R10 ;  /* 0x0000000e0f167224 */ /* 0x000fe400078e020a */
[----:B------:R-:W-:-:S04]  /*9fc0*/  IMAD.X R3, RZ, RZ, ~R0, P0 ;  /* 0x000000ffff037224 */ /* 0x000fc800000e0e00 */
[-C--:B--2---:R-:W-:Y:S01]  /*9fd0*/  IMAD R0, R3, R12.reuse, RZ ;  /* 0x0000000c03007224 */ /* 0x084fe200078e02ff */
[----:B------:R-:W2:Y:S01]  /*9fe0*/  LDC R6, c[0x0][0x608] ;  /* 0x00018200ff067b82 */ /* 0x000ea20000000800 */
[----:B0-----:R-:W-:-:S04]  /*9ff0*/  IMAD.WIDE.U32 R2, R5, R12, R18 ;  /* 0x0000000c05027225 */ /* 0x001fc800078e0012 */
[----:B------:R-:W-:Y:S01]  /*a000*/  IMAD R5, R5, R13, R0 ;  /* 0x0000000d05057224 */ /* 0x000fe200078e0200 */
[----:B------:R-:W-:Y:S02]  /*a010*/  I2FP.F32.U32 R0, R20 ;  /* 0x0000001400007245 */ /* 0x000fe40000201000 */
[----:B------:R-:W0:Y:S01]  /*a020*/  LDC R24, c[0x0][0x658] ;  /* 0x00019600ff187b82 */ /* 0x000e220000000800 */
[----:B------:R-:W-:Y:S01]  /*a030*/  IMAD.IADD R3, R3, 0x1, R5 ;  /* 0x0000000103037824 */ /* 0x000fe200078e0205 */
[----:B---3--:R-:W-:Y:S01]  /*a040*/  ISETP.NE.U32.AND P0, PT, R26, RZ, PT ;  /* 0x000000ff1a00720c */ /* 0x008fe20003f05070 */
[----:B------:R-:W-:Y:S01]  /*a050*/  FMUL R0, R0, UR4 ;  /* 0x0000000400007c20 */ /* 0x000fe20008400000 */
[----:B------:R-:W-:Y:S02]  /*a060*/  IMAD.MOV.U32 R5, RZ, RZ, -0x1 ;  /* 0xffffffffff057424 */ /* 0x000fe400078e00ff */
[----:B------:R-:W-:Y:S01]  /*a070*/  ISETP.NE.AND.EX P0, PT, R27, RZ, PT, P0 ;  /* 0x000000ff1b00720c */ /* 0x000fe20003f05300 */
[----:B------:R3:W4:Y:S01]  /*a080*/  F2I.U32.TRUNC.NTZ R12, R0 ;  /* 0x00000000000c7305 */ /* 0x000722000020f000 */
[----:B------:R-:W3:Y:S01]  /*a090*/  LDC R15, c[0x0][0x148] ;  /* 0x00005200ff0f7b82 */ /* 0x000ee20000000800 */
[----:B-1----:R-:W-:-:S02]  /*a0a0*/  SHF.R.U64 R10, R2, R4, R3 ;  /* 0x00000004020a7219 */ /* 0x002fc40000001203 */
[----:B------:R-:W-:-:S05]  /*a0b0*/  SHF.R.U32.HI R3, RZ, R4, R3 ;  /* 0x00000004ff037219 */ /* 0x000fca0000011603 */
[----:B------:R-:W1:Y:S01]  /*a0c0*/  LDC R14, c[0x0][0x600] ;  /* 0x00018000ff0e7b82 */ /* 0x000e620000000800 */
[-CC-:B--2---:R-:W-:Y:S02]  /*a0d0*/  SHF.R.U64 R8, R10, R6.reuse, R3.reuse ;  /* 0x000000060a087219 */ /* 0x184fe40000001203 */
[----:B------:R-:W-:-:S05]  /*a0e0*/  SHF.R.U32.HI R3, RZ, R6, R3 ;  /* 0x00000006ff037219 */ /* 0x000fca0000011603 */
[----:B------:R-:W2:Y:S01]  /*a0f0*/  LDC R21, c[0x0][0x648] ;  /* 0x00019200ff157b82 */ /* 0x000ea20000000800 */
[-CC-:B0-----:R-:W-:Y:S02]  /*a100*/  SHF.R.U64 R13, R8, R24.reuse, R3.reuse ;  /* 0x00000018080d7219 */ /* 0x181fe40000001203 */
[-C--:B------:R-:W-:Y:S02]  /*a110*/  SHF.L.U32 R5, R5, R24.reuse, RZ ;  /* 0x0000001805057219 */ /* 0x080fe400000006ff */
[-C--:B------:R-:W-:Y:S01]  /*a120*/  SHF.R.U32.HI R3, RZ, R24.reuse, R3 ;  /* 0x00000018ff037219 */ /* 0x080fe20000011603 */
[----:B------:R-:W-:Y:S01]  /*a130*/  IMAD.MOV.U32 R2, RZ, RZ, R13 ;  /* 0x000000ffff027224 */ /* 0x000fe200078e000d */
[----:B------:R-:W-:Y:S01]  /*a140*/  SHF.L.U32 R24, R7, R24, RZ ;  /* 0x0000001807187219 */ /* 0x000fe200000006ff */
[----:B------:R-:W0:Y:S01]  /*a150*/  LDC R25, c[0x0][0x638] ;  /* 0x00018e00ff197b82 */ /* 0x000e220000000800 */
[----:B------:R-:W-:-:S07]  /*a160*/  LOP3.LUT R19, RZ, R5, RZ, 0x33, !PT ;  /* 0x00000005ff137212 */ /* 0x000fce00078e33ff */
[----:B------:R-:W0:Y:S01]  /*a170*/  LDC R28, c[0x0][0x610] ;  /* 0x00018400ff1c7b82 */ /* 0x000e220000000800 */
[----:B----4-:R-:W-:Y:S05]  /*a180*/  @!P0 BRA `(.L_x_289) ;  /* 0x0000000000288947 */ /* 0x010fea0003800000 */
[----:B---3--:R-:W3:Y:S02]  /*a190*/  LDC R0, c[0x0][0x64c] ;  /* 0x00019300ff007b82 */ /* 0x008ee40000000800 */
[----:B---3--:R-:W-:-:S05]  /*a1a0*/  IADD3 R7, P0, R13, R0, RZ ;  /* 0x000000000d077210 */ /* 0x008fca0007f1e0ff */
        /* <DEDUP_REMOVED lines=8> */
.L_x_289:
[----:B------:R-:W4:Y:S01]  /*a230*/  LDC R4, c[0x0][0x65c] ;  /* 0x00019700ff047b82 */ /* 0x000f220000000800 */
[----:B--23--:R-:W-:Y:S01]  /*a240*/  SHF.R.U64 R0, R2, R21, R3 ;  /* 0x0000001502007219 */ /* 0x00cfe20000001203 */
[----:B-1----:R-:W-:Y:S01]  /*a250*/  VIADD R3, R14, 0xffffffff ;  /* 0xffffffff0e037836 */ /* 0x002fe20000000000 */
[----:B------:R-:W-:Y:S01]  /*a260*/  LOP3.LUT R19, R8, R19, RZ, 0xc0, !PT ;  /* 0x0000001308137212 */ /* 0x000fe200078ec0ff */
[----:B------:R-:W-:Y:S02]  /*a270*/  IMAD.MOV R12, RZ, RZ, -R12 ;  /* 0x000000ffff0c7224 */ /* 0x000fe400078e0a0c */
[----:B------:R-:W-:Y:S01]  /*a280*/  IMAD.MOV R2, RZ, RZ, -R0 ;  /* 0x000000ffff027224 */ /* 0x000fe200078e0a00 */
[----:B------:R-:W-:Y:S01]  /*a290*/  LOP3.LUT R3, R10, R3, RZ, 0xc0, !PT ;  /* 0x000000030a037212 */ /* 0x000fe200078ec0ff */
[----:B------:R-:W-:Y:S02]  /*a2a0*/  IMAD R19, R24, R0, R19 ;  /* 0x0000000018137224 */ /* 0x000fe400078e0213 */
[----:B0-----:R-:W-:-:S04]  /*a2b0*/  IMAD R0, R2, R25, R13 ;  /* 0x0000001902007224 */ /* 0x001fc800078e020d */
[----:B------:R-:W-:Y:S01]  /*a2c0*/  IMAD R2, R0, R14, R3 ;  /* 0x0000000e00027224 */ /* 0x000fe200078e0203 */
[----:B----4-:R-:W-:Y:S01]  /*a2d0*/  ISETP.NE.AND P0, PT, R4, 0x1, PT ;  /* 0x000000010400780c */ /* 0x010fe20003f05270 */
[----:B------:R-:W-:-:S05]  /*a2e0*/  IMAD.MOV.U32 R4, RZ, RZ, 0x1 ;  /* 0x00000001ff047424 */ /* 0x000fca00078e00ff */
[----:B------:R-:W-:-:S07]  /*a2f0*/  PRMT R0, R4, 0x7610, R0 ;  /* 0x0000761004007816 */ /* 0x000fce0000000000 */
[----:B------:R-:W-:-:S04]  /*a300*/  @P0 IMAD R22, R15, R12, R20 ;  /* 0x0000000c0f160224 */ /* 0x000fc800078e0214 */
[----:B------:R-:W-:-:S05]  /*a310*/  IMAD R19, R19, R28, R22 ;  /* 0x0000001c13137224 */ /* 0x000fca00078e0216 */
[----:B------:R-:W-:Y:S02]  /*a320*/  SEL R22, R2, R19, !P0 ;  /* 0x0000001302167207 */ /* 0x000fe40004000000 */
[----:B------:R-:W-:Y:S01]  /*a330*/  SEL R19, R19, R2, !P0 ;  /* 0x0000000213137207 */ /* 0x000fe20004000000 */
[----:B------:R-:W-:-:S07]  /*a340*/  IMAD.MOV.U32 R2, RZ, RZ, R11 ;  /* 0x000000ffff027224 */ /* 0x000fce00078e000b */
.L_x_287:
[----:B------:R-:W-:Y:S02]  /*a350*/  LOP3.LUT P0, RZ, R0, 0xff, RZ, 0xc0, !PT ;  /* 0x000000ff00ff7812 */ /* 0x000fe4000780c0ff */
[----:B------:R-:W-:-:S11]  /*a360*/  LOP3.LUT R173, R173, 0x1, RZ, 0x3c, !PT ;  /* 0x00000001adad7812 */ /* 0x000fd600078e3cff */
[----:B------:R-:W-:Y:S05]  /*a370*/  @P0 BRA `(.L_x_290) ;  /* 0xffffff7000340947 */ /* 0x000fea000383ffff */
[----:B------:R-:W-:Y:S05]  /*a380*/  EXIT ;  /* 0x000000000000794d */ /* 0x000fea0003800000 */
.L_x_13:
[----:B------:R-:W-:-:S08]  /*a390*/  ISETP.NE.AND P0, PT, R0, RZ, PT ;  /* 0x000000ff0000720c */ /* 0x000fd00003f05270 */
[----:B0-----:R-:W0:-:S00]  /*a3a0*/  USETMAXREG.DEALLOC.CTAPOOL 0x28 ;  /* 0x00000028000079c8 */ /* 0x001e0000080e0500 */
[----:B------:R-:W-:Y:S05]  /*a3b0*/  @P0 EXIT ;  /* 0x000000000000094d */ /* 0x000fea0003800000 */
[----:B0-----:R-:W-:Y:S01]  /*a3c0*/  LOP3.LUT P0, RZ, R8, 0xff, RZ, 0xc0, !PT ;  /* 0x000000ff08ff7812 */ /* 0x001fe2000780c0ff */
[----:B------:R-:W-:Y:S02]  /*a3d0*/  IMAD.MOV.U32 R0, RZ, RZ, 0x1 ;  /* 0x00000001ff007424 */ /* 0x000fe400078e00ff */
[----:B------:R-:W-:-:S10]  /*a3e0*/  IMAD.MOV.U32 R7, RZ, RZ, RZ ;  /* 0x000000ffff077224 */ /* 0x000fd400078e00ff */
[----:B------:R-:W-:Y:S05]  /*a3f0*/  @!P0 BRA `(.L_x_291) ;  /* 0x0000000c001c8947 */ /* 0x000fea0003800000 */
[----:B------:R-:W-:Y:S01]  /*a400*/  LOP3.LUT P0, RZ, R4, 0x1f, RZ, 0xc0, !PT ;  /* 0x0000001f04ff7812 */ /* 0x000fe2000780c0ff */
[----:B------:R-:W-:Y:S01]  /*a410*/  ULDC UR5, c[0x0][0x658] ;  /* 0x0001960000057ab9 */ /* 0x000fe20000000800 */
[----:B------:R-:W-:Y:S01]  /*a420*/  UMOV UR6, 0xffffffff ;  /* 0xffffffff00067882 */ /* 0x000fe20000000000 */
[----:B------:R-:W-:Y:S01]  /*a430*/  BSSY B0, `(.L_x_291) ;  /* 0x00000c3000007945 */ /* 0x000fe20003800000 */
[----:B------:R-:W-:Y:S01]  /*a440*/  USHF.L.U32 UR6, UR6, UR5, URZ ;  /* 0x0000000506067299 */ /* 0x000fe2000800063f */
[C---:B------:R-:W-:Y:S01]  /*a450*/  ISETP.NE.AND P2, PT, R3.reuse, RZ, PT ;  /* 0x000000ff0300720c */ /* 0x040fe20003f45270 */
[----:B------:R-:W-:Y:S01]  /*a460*/  IMAD.MOV.U32 R8, RZ, RZ, 0x1 ;  /* 0x00000001ff087424 */ /* 0x000fe200078e00ff */
[----:B------:R-:W-:Y:S01]  /*a470*/  ISETP.NE.OR P0, PT, R3, RZ, !P0 ;  /* 0x000000ff0300720c */ /* 0x000fe20004705670 */
[----:B------:R-:W-:Y:S01]  /*a480*/  IMAD.MOV.U32 R0, RZ, RZ, 0x1 ;  /* 0x00000001ff007424 */ /* 0x000fe200078e00ff */
[----:B------:R-:W-:Y:S01]  /*a490*/  LOP3.LUT R6, R16, 0x2, RZ, 0xfc, !PT ;  /* 0x0000000210067812 */ /* 0x000fe200078efcff */
[----:B------:R-:W-:Y:S01]  /*a4a0*/  IMAD.MOV.U32 R7, RZ, RZ, RZ ;  /* 0x000000ffff077224 */ /* 0x000fe200078e00ff */
[----:B------:R-:W-:Y:S01]  /*a4b0*/  ULDC UR4, c[0x0][0x600] ;  /* 0x0001800000047ab9 */ /* 0x000fe20000000800 */
[----:B------:R-:W-:Y:S01]  /*a4c0*/  UMOV UR7, 0x1 ;  /* 0x0000000100077882 */ /* 0x000fe20000000000 */
[----:B------:R-:W-:-:S02]  /*a4d0*/  UIADD3 UR21, UR40, 0x1, URZ ;  /* 0x0000000128157890 */ /* 0x000fc4000fffe03f */
[----:B------:R-:W-:Y:S02]  /*a4e0*/  UIADD3 UR13, UR4, -0x1, URZ ;  /* 0xffffffff040d7890 */ /* 0x000fe4000fffe03f */
[----:B------:R-:W-:Y:S02]  /*a4f0*/  USHF.L.U32 UR15, UR7, UR5, URZ ;  /* 0x00000005070f7299 */ /* 0x000fe4000800063f */
[----:B------:R-:W-:Y:S01]  /*a500*/  ULOP3.LUT UR14, URZ, UR6, URZ, 0x33, !UPT ;  /* 0x000000063f0e7292 */ /* 0x000fe2000f8e333f */
[----:B------:R-:W-:-:S11]  /*a510*/  ULDC.64 UR22, c[0x0][0x198] ;  /* 0x0000660000167ab9 */ /* 0x000fd60000000a00 */
.L_x_303:
[----:B------:R-:W-:-:S03]  /*a520*/  UMOV UR4, 0xffffffff ;  /* 0xffffffff00047882 */ /* 0x000fc60000000000 */
[----:B------:R-:W-:Y:S05]  /*a530*/  BRA.DIV UR4, `(.L_x_292) ;  /* 0x0000001204047947 */ /* 0x000fea000b800000 */
[----:B------:R-:W-:-:S13]  /*a540*/  ELECT P6, URZ, PT ;  /* 0x00000000003f782f */ /* 0x000fda00038c0000 */
.L_x_317:
[----:B------:R-:W0:Y:S01]  /*a550*/  LDC R3, c[0x0][0x28c] ;  /* 0x0000a300ff037b82 */ /* 0x000e220000000800 */
[----:B------:R-:W-:Y:S01]  /*a560*/  BSSY B1, `(.L_x_293) ;  /* 0x0000037000017945 */ /* 0x000fe20003800000 */
[----:B0-----:R-:W-:-:S13]  /*a570*/  ISETP.LT.OR P6, PT, R3, 0x1, !P6 ;  /* 0x000000010300780c */ /* 0x001fda00077c1670 */
[----:B------:R-:W-:Y:S05]  /*a580*/  @P6 BRA `(.L_x_294) ;  /* 0x0000000000d06947 */ /* 0x000fea0003800000 */
[----:B------:R-:W-:Y:S02]  /*a590*/  IMAD.SHL.U32 R22, R22, 0x100, RZ ;  /* 0x0000010016167824 */ /* 0x000fe400078e00ff */
[----:B------:R-:W-:Y:S02]  /*a5a0*/  IMAD.SHL.U32 R19, R19, 0x40, RZ ;  /* 0x0000004013137824 */ /* 0x000fe400078e00ff */
[----:B------:R-:W-:Y:S02]  /*a5b0*/  IMAD.MOV.U32 R12, RZ, RZ, RZ ;  /* 0x000000ffff0c7224 */ /* 0x000fe400078e00ff */
[----:B------:R-:W-:Y:S02]  /*a5c0*/  IMAD.U32 R13, RZ, RZ, UR21 ;  /* 0x00000015ff0d7e24 */ /* 0x000fe4000f8e00ff */
[----:B------:R-:W-:Y:S02]  /*a5d0*/  IMAD.MOV.U32 R3, RZ, RZ, R0 ;  /* 0x000000ffff037224 */ /* 0x000fe400078e0000 */
[----:B------:R-:W-:-:S07]  /*a5e0*/  IMAD.MOV.U32 R4, RZ, RZ, R7 ;  /* 0x000000ffff047224 */ /* 0x000fce00078e0007 */
.L_x_298:
[----:B------:R-:W0:Y:S01]  /*a5f0*/  S2R R10, SR_CgaCtaId ;  /* 0x00000000000a7919 */ /* 0x000e220000008800 */
[----:B------:R-:W-:Y:S01]  /*a600*/  MOV R5, 0x400 ;  /* 0x0000040000057802 */ /* 0x000fe20000000f00 */
[----:B------:R-:W1:Y:S03]  /*a610*/  @!P2 LDC R9, c[0x0][0x500] ;  /* 0x00014000ff09ab82 */ /* 0x000e660000000800 */
[----:B0-----:R-:W-:Y:S02]  /*a620*/  LEA R11, R10, R5, 0x18 ;  /* 0x000000050a0b7211 */ /* 0x001fe400078ec0ff */
[----:B------:R-:W-:-:S03]  /*a630*/  SHF.L.U32 R5, R3, 0x1f, RZ ;  /* 0x0000001f03057819 */ /* 0x000fc600000006ff */
[----:B------:R-:W-:-:S04]  /*a640*/  IMAD R10, R4, 0x8, R11 ;  /* 0x00000008040a7824 */ /* 0x000fc800078e020b */
[----:B------:R-:W0:Y:S02]  /*a650*/  SYNCS.PHASECHK.TRANS64.TRYWAIT P1, [R10+URZ+0x28], R5 ;  /* 0x000028050a0075a7 */ /* 0x000e24000802017f */
[----:B01----:R-:W-:Y:S05]  /*a660*/  @!P1 BRA `(.L_x_295) ;  /* 0x0000000c00d89947 */ /* 0x003fea0003800000 */
.L_x_318:
[----:B0-----:R-:W-:Y:S01]  /*a670*/  PRMT R5, R6, 0x9910, RZ ;  /* 0x0000991006057816 */ /* 0x001fe200000000ff */
[----:B------:R0:W-:Y:S03]  /*a680*/  @!P2 SYNCS.ARRIVE.TRANS64 RZ, [R10+URZ], R9 ;  /* 0x000000090affa9a7 */ /* 0x0001e6000800003f */
[----:B------:R-:W-:-:S13]  /*a690*/  ISETP.NE.AND P1, PT, R5, 0x2, PT ;  /* 0x000000020500780c */ /* 0x000fda0003f25270 */
[----:B0-----:R-:W-:Y:S05]  /*a6a0*/  @P1 BRA `(.L_x_296) ;  /* 0x0000000000041947 */ /* 0x001fea0003800000 */
[----:B------:R-:W-:Y:S01]  /*a6b0*/  BPT.TRAP 0x1 ;  /* 0x000000040000795c */ /* 0x000fe20000300000 */
.L_x_296:
[----:B------:R-:W-:Y:S05]  /*a6c0*/  @P0 BRA `(.L_x_297) ;  /* 0x0000000000040947 */ /* 0x000fea0003800000 */
[----:B------:R-:W-:Y:S01]  /*a6d0*/  BPT.TRAP 0x1 ;  /* 0x000000040000795c */ /* 0x000fe20000300000 */
.L_x_297:
[--C-:B------:R-:W-:Y:S01]  /*a6e0*/  IMAD R5, R4, 0x2000, R11.reuse ;  /* 0x0000200004057824 */ /* 0x100fe200078e020b */
[----:B------:R-:W-:Y:S01]  /*a6f0*/  R2UR UR17, R10 ;  /* 0x000000000a1172ca */ /* 0x000fe200000e0000 */
[----:B------:R-:W-:Y:S01]  /*a700*/  IMAD R11, R4, 0x8000, R11 ;  /* 0x00008000040b7824 */ /* 0x000fe200078e020b */
[----:B------:R-:W-:Y:S01]  /*a710*/  R2UR UR19, R12 ;  /* 0x000000000c1372ca */ /* 0x000fe200000e0000 */
[----:B------:R-:W-:Y:S01]  /*a720*/  VIADD R13, R13, 0xffffffff ;  /* 0xffffffff0d0d7836 */ /* 0x000fe20000000000 */
[----:B------:R-:W-:Y:S01]  /*a730*/  R2UR UR16, R5 ;  /* 0x00000000051072ca */ /* 0x000fe200000e0000 */
[----:B------:R-:W-:Y:S01]  /*a740*/  UIADD3 UR4, UP0, UR22, 0xf0, URZ ;  /* 0x000000f016047890 */ /* 0x000fe2000ff1e03f */
[----:B------:R-:W-:Y:S01]  /*a750*/  R2UR UR8, R11 ;  /* 0x000000000b0872ca */ /* 0x000fe200000e0000 */
[----:B------:R-:W-:Y:S01]  /*a760*/  UIADD3 UR24, UP1, UR22, 0x1f0, URZ ;  /* 0x000001f016187890 */ /* 0x000fe2000ff3e03f */
[----:B------:R-:W-:Y:S01]  /*a770*/  R2UR UR20, R2 ;  /* 0x00000000021472ca */ /* 0x000fe200000e0000 */
[----:B------:R-:W-:Y:S01]  /*a780*/  UIADD3.X UR5, URZ, UR23, URZ, UP0, !UPT ;  /* 0x000000173f057290 */ /* 0x000fe200087fe43f */
[----:B------:R-:W-:Y:S01]  /*a790*/  R2UR UR18, R19 ;  /* 0x00000000131272ca */ /* 0x000fe200000e0000 */
[----:B------:R-:W-:Y:S01]  /*a7a0*/  VIADD R4, R4, 0x1 ;  /* 0x0000000104047836 */ /* 0x000fe20000000000 */
[----:B------:R-:W-:Y:S01]  /*a7b0*/  R2UR UR11, R22 ;  /* 0x00000000160b72ca */ /* 0x000fe200000e0000 */
[----:B------:R-:W-:Y:S01]  /*a7c0*/  UIADD3.X UR25, URZ, UR23, URZ, UP1, !UPT ;  /* 0x000000173f197290 */ /* 0x000fe20008ffe43f */
[----:B------:R-:W-:Y:S01]  /*a7d0*/  ISETP.GT.AND P3, PT, R13, 0x1, PT ;  /* 0x000000010d00780c */ /* 0x000fe20003f64270 */
[----:B------:R-:W-:Y:S01]  /*a7e0*/  UMOV UR6, 0x0 ;  /* 0x0000000000067882 */ /* 0x000fe20000000000 */
[----:B------:R-:W-:Y:S01]  /*a7f0*/  ISETP.NE.AND P1, PT, R4, 0x5, PT ;  /* 0x000000050400780c */ /* 0x000fe20003f25270 */
[----:B------:R-:W-:Y:S01]  /*a800*/  UIADD3 UR16, UR16, 0x180, URZ ;  /* 0x0000018010107890 */ /* 0x000fe2000fffe03f */
[----:B------:R-:W-:Y:S01]  /*a810*/  VIADD R12, R12, 0x40 ;  /* 0x000000400c0c7836 */ /* 0x000fe20000000000 */
[----:B------:R-:W-:Y:S01]  /*a820*/  UIADD3 UR8, UR8, 0xa180, URZ ;  /* 0x0000a18008087890 */ /* 0x000fe2000fffe03f */
[----:B------:R-:W-:Y:S01]  /*a830*/  SEL R10, RZ, 0x1, P1 ;  /* 0x00000001ff0a7807 */ /* 0x000fe20000800000 */
[----:B------:R-:W-:Y:S01]  /*a840*/  UMOV UR7, 0x10000000 ;  /* 0x1000000000077882 */ /* 0x000fe20000000000 */
[----:B------:R-:W-:Y:S01]  /*a850*/  UMOV UR9, UR17 ;  /* 0x0000001100097c82 */ /* 0x000fe20008000000 */
[----:B------:R-:W-:Y:S01]  /*a860*/  UMOV UR10, UR19 ;  /* 0x00000013000a7c82 */ /* 0x000fe20008000000 */
[----:B------:R-:W-:Y:S01]  /*a870*/  UMOV UR12, UR20 ;  /* 0x00000014000c7c82 */ /* 0x000fe20008000000 */
[----:B------:R-:W-:Y:S01]  /*a880*/  LOP3.LUT R3, R3, R10, RZ, 0x3c, !PT ;  /* 0x0000000a03037212 */ /* 0x000fe200078e3cff */
[----:B------:R0:W-:Y:S01]  /*a890*/  UTMALDG.3D [UR16], [UR4], desc[UR6] ;  /* 0x00000610040075b4 */ /* 0x0001e20008011000 */
[----:B------:R-:W-:Y:S01]  /*a8a0*/  SEL R4, R4, RZ, P1 ;  /* 0x000000ff04047207 */ /* 0x000fe20000800000 */
[----:B------:R0:W-:Y:S02]  /*a8b0*/  UTMALDG.3D [UR8], [UR24], desc[UR6] ;  /* 0x00000608180075b4 */ /* 0x0001e40008011000 */
[----:B0-----:R-:W-:Y:S05]  /*a8c0*/  @P3 BRA `(.L_x_298) ;  /* 0xfffffffc00483947 */ /* 0x001fea000383ffff */
.L_x_294:
[----:B------:R-:W-:Y:S05]  /*a8d0*/  BSYNC B1 ;  /* 0x0000000000017941 */ /* 0x000fea0003800000 */
.L_x_293:
[----:B------:R-:W2:Y:S01]  /*a8e0*/  LDL.64 R10, [R1] ;  /* 0x00000000010a7983 */ /* 0x000ea20000100a00 */
[----:B------:R-:W-:Y:S01]  /*a8f0*/  LOP3.LUT P4, RZ, R8, 0xff, RZ, 0xc0, !PT ;  /* 0x000000ff08ff7812 */ /* 0x000fe2000788c0ff */
[----:B------:R-:W-:Y:S01]  /*a900*/  VIADD R4, R7, UR40 ;  /* 0x0000002807047c36 */ /* 0x000fe20008000000 */
[----:B------:R-:W-:Y:S01]  /*a910*/  ULDC.64 UR4, c[0x0][0x650] ;  /* 0x0001940000047ab9 */ /* 0x000fe20000000a00 */
[----:B------:R-:W-:Y:S01]  /*a920*/  IMAD.U32 R7, RZ, RZ, UR40 ;  /* 0x00000028ff077e24 */ /* 0x000fe2000f8e00ff */
[----:B------:R-:W-:Y:S01]  /*a930*/  UISETP.GE.U32.AND UP0, UPT, UR40, 0x5, UPT ;  /* 0x000000052800788c */ /* 0x000fe2000bf06070 */
[----:B------:R-:W-:Y:S01]  /*a940*/  BSSY B1, `(.L_x_299) ;  /* 0x000006f000017945 */ /* 0x000fe20003800000 */
[----:B------:R-:W-:Y:S01]  /*a950*/  ISETP.GT.U32.AND P1, PT, R4, 0x4, PT ;  /* 0x000000040400780c */ /* 0x000fe20003f24070 */
[----:B------:R-:W-:Y:S01]  /*a960*/  IMAD.MOV.U32 R19, RZ, RZ, -0x1 ;  /* 0xffffffffff137424 */ /* 0x000fe200078e00ff */
[----:B------:R-:W-:Y:S01]  /*a970*/  PRMT R8, RZ, 0x7610, R8 ;  /* 0x00007610ff087816 */ /* 0x000fe20000000008 */
[----:B------:R-:W-:Y:S01]  /*a980*/  IMAD.MOV.U32 R22, RZ, RZ, -0x1 ;  /* 0xffffffffff167424 */ /* 0x000fe200078e00ff */
[----:B------:R-:W-:-:S02]  /*a990*/  ISETP.LT.U32.AND P1, PT, R7, 0x5, P1 ;  /* 0x000000050700780c */ /* 0x000fc40000f21070 */
[----:B------:R-:W-:Y:S01]  /*a9a0*/  PLOP3.LUT P3, PT, PT, PT, UP0, 0x80, 0x0 ;  /* 0x000000000000781c */ /* 0x000fe20003f6f008 */
[----:B------:R-:W0:Y:S01]  /*a9b0*/  @P4 S2R R3, SR_CgaCtaId ;  /* 0x0000000000034919 */ /* 0x000e220000008800 */
[----:B------:R-:W-:-:S04]  /*a9c0*/  @P4 MOV R2, 0x400 ;  /* 0x0000040000024802 */ /* 0x000fc80000000f00 */
[----:B0-----:R-:W-:Y:S01]  /*a9d0*/  @P4 LEA R5, R3, R2, 0x18 ;  /* 0x0000000203054211 */ /* 0x001fe200078ec0ff */
[----:B------:R-:W-:-:S03]  /*a9e0*/  IMAD.WIDE.U32 R2, R4, -0x33333333, RZ ;  /* 0xcccccccd04027825 */ /* 0x000fc600078e00ff */
[----:B------:R0:W-:Y:S01]  /*a9f0*/  @P4 SYNCS.ARRIVE.TRANS64.A1T0 RZ, [R5+URZ+0x88], RZ ;  /* 0x000088ff05ff49a7 */ /* 0x0001e2000810003f */
[----:B------:R-:W-:Y:S01]  /*aa00*/  IMAD.MOV.U32 R2, RZ, RZ, -0x1 ;  /* 0xffffffffff027424 */ /* 0x000fe200078e00ff */
[----:B0-----:R-:W-:Y:S02]  /*aa10*/  SHF.R.U32.HI R5, RZ, 0x2, R3 ;  /* 0x00000002ff057819 */ /* 0x001fe40000011603 */
[----:B------:R-:W-:-:S03]  /*aa20*/  SEL R3, RZ, 0x1, !P1 ;  /* 0x00000001ff037807 */ /* 0x000fc60004800000 */
[----:B------:R-:W-:Y:S01]  /*aa30*/  IMAD R7, R5, -0x5, R4 ;  /* 0xfffffffb05077824 */ /* 0x000fe200078e0204 */
[----:B------:R-:W-:Y:S02]  /*aa40*/  LOP3.LUT R0, R0, R3, RZ, 0x3c, !PT ;  /* 0x0000000300007212 */ /* 0x000fe400078e3cff */
[----:B------:R-:W-:Y:S02]  /*aa50*/  PRMT R3, RZ, 0x7610, R3 ;  /* 0x00007610ff037816 */ /* 0x000fe40000000003 */
[----:B------:R-:W-:Y:S02]  /*aa60*/  @P3 LOP3.LUT R0, R0, 0x1, R5, 0x78, !PT ;  /* 0x0000000100003812 */ /* 0x000fe400078e7805 */
[----:B--2---:R-:W-:-:S04]  /*aa70*/  IADD3 R18, P4, R18, R10, RZ ;  /* 0x0000000a12127210 */ /* 0x004fc80007f9e0ff */
[----:B------:R-:W-:Y:S01]  /*aa80*/  ISETP.GE.U32.AND P1, PT, R18, UR4, PT ;  /* 0x0000000412007c0c */ /* 0x000fe2000bf26070 */
[----:B------:R-:W-:-:S05]  /*aa90*/  IMAD.X R17, R17, 0x1, R23, P4 ;  /* 0x0000000111117824 */ /* 0x000fca00020e0617 */
[----:B------:R-:W-:-:S13]  /*aaa0*/  ISETP.GE.U32.AND.EX P1, PT, R17, UR5, PT, P1 ;  /* 0x0000000511007c0c */ /* 0x000fda000bf26110 */
[----:B------:R-:W-:Y:S05]  /*aab0*/  @P1 BRA `(.L_x_300) ;  /* 0x00000004005c1947 */ /* 0x000fea0003800000 */
[----:B------:R-:W0:Y:S01]  /*aac0*/  S2R R11, SR_CTAID.X ;  /* 0x00000000000b7919 */ /* 0x000e220000002500 */
[----:B------:R-:W-:Y:S01]  /*aad0*/  ULDC.64 UR4, c[0x0][0x628] ;  /* 0x00018a0000047ab9 */ /* 0x000fe20000000a00 */
[----:B------:R-:W1:Y:S01]  /*aae0*/  LDC R12, c[0x0][0x144] ;  /* 0x00005100ff0c7b82 */ /* 0x000e620000000800 */
[----:B------:R-:W-:Y:S01]  /*aaf0*/  ISETP.NE.U32.AND P1, PT, RZ, UR4, PT ;  /* 0x00000004ff007c0c */ /* 0x000fe2000bf25070 */
[----:B------:R-:W2:Y:S01]  /*ab00*/  S2R R9, SR_CTAID.Y ;  /* 0x0000000000097919 */ /* 0x000ea20000002600 */
[----:B------:R-:W-:Y:S01]  /*ab10*/  ULDC UR6, c[0x0][0x150] ;  /* 0x0000540000067ab9 */ /* 0x000fe20000000800 */
[----:B------:R-:W-:Y:S01]  /*ab20*/  ULDC UR7, c[0x0][0x630] ;  /* 0x00018c0000077ab9 */ /* 0x000fe20000000800 */
[----:B------:R-:W-:Y:S01]  /*ab30*/  ISETP.NE.AND.EX P1, PT, RZ, UR5, PT, P1 ;  /* 0x00000005ff007c0c */ /* 0x000fe2000bf25310 */
[----:B------:R-:W-:Y:S01]  /*ab40*/  IMAD.MOV.U32 R2, RZ, RZ, R18 ;  /* 0x000000ffff027224 */ /* 0x000fe200078e0012 */
[----:B0-----:R-:W-:-:S05]  /*ab50*/  I2FP.F32.U32 R3, R11 ;  /* 0x0000000b00037245 */ /* 0x001fca0000201000 */
[----:B------:R-:W-:Y:S01]  /*ab60*/  FMUL R14, R3, UR6 ;  /* 0x00000006030e7c20 */ /* 0x000fe20008400000 */
[----:B------:R-:W-:-:S05]  /*ab70*/  IMAD.MOV.U32 R3, RZ, RZ, R17 ;  /* 0x000000ffff037224 */ /* 0x000fca00078e0011 */
[----:B--2---:R-:W-:Y:S05]  /*ab80*/  @!P1 BRA `(.L_x_301) ;  /* 0x0000000000289947 */ /* 0x004fea0003800000 */
[----:B------:R-:W-:Y:S02]  /*ab90*/  ULDC UR6, c[0x0][0x634] ;  /* 0x00018d0000067ab9 */ /* 0x000fe40000000800 */
[----:B------:R-:W-:-:S05]  /*aba0*/  IADD3 R3, P1, R18, UR6, RZ ;  /* 0x0000000612037c10 */ /* 0x000fca000ff3e0ff */
[----:B------:R-:W-:-:S04]  /*abb0*/  IMAD.X R13, RZ, RZ, R17, P1 ;  /* 0x000000ffff0d7224 */ /* 0x000fc800008e0611 */
[----:B------:R-:W-:-:S04]  /*abc0*/  IMAD.WIDE.U32 R4, R13, UR4, RZ ;  /* 0x000000040d047c25 */ /* 0x000fc8000f8e00ff */
[----:B------:R-:W-:-:S04]  /*abd0*/  IMAD.WIDE.U32 R4, P1, R3, UR5, R4 ;  /* 0x0000000503047c25 */ /* 0x000fc8000f820004 */
[----:B------:R-:W-:-:S04]  /*abe0*/  IMAD.WIDE.U32 R2, R3, UR4, RZ ;  /* 0x0000000403027c25 */ /* 0x000fc8000f8e00ff */
[----:B------:R-:W-:Y:S01]  /*abf0*/  IMAD.MOV.U32 R2, RZ, RZ, R5 ;  /* 0x000000ffff027224 */ /* 0x000fe200078e0005 */
[----:B------:R-:W-:Y:S01]  /*ac00*/  IADD3 RZ, P3, R3, R4, RZ ;  /* 0x0000000403ff7210 */ /* 0x000fe20007f7e0ff */
[----:B------:R-:W-:-:S04]  /*ac10*/  IMAD.X R3, RZ, RZ, RZ, P1 ;  /* 0x000000ffff037224 */ /* 0x000fc800008e06ff */
[----:B------:R-:W-:-:S08]  /*ac20*/  IMAD.WIDE.U32.X R2, R13, UR5, R2, P3 ;  /* 0x000000050d027c25 */ /* 0x000fd000098e0402 */
.L_x_301:
[--C-:B------:R-:W-:Y:S01]  /*ac30*/  SHF.R.U64 R10, R2, UR7, R3.reuse ;  /* 0x00000007020a7c19 */ /* 0x100fe20008001203 */
[----:B------:R-:W0:Y:S01]  /*ac40*/  F2I.U32.TRUNC.NTZ R14, R14 ;  /* 0x0000000e000e7305 */ /* 0x000e22000020f000 */
[----:B------:R-:W-:Y:S01]  /*ac50*/  SHF.R.U32.HI R2, RZ, UR7, R3 ;  /* 0x00000007ff027c19 */ /* 0x000fe20008011603 */
[----:B------:R-:W-:Y:S01]  /*ac60*/  ULDC.64 UR4, c[0x0][0x620] ;  /* 0x0001880000047ab9 */ /* 0x000fe20000000a00 */
[----:B------:R-:W-:Y:S01]  /*ac70*/  IADD3 R5, P1, RZ, -R10, RZ ;  /* 0x8000000aff057210 */ /* 0x000fe20007f3e0ff */
[----:B------:R-:W-:Y:S01]  /*ac80*/  IMAD.MOV.U32 R3, RZ, RZ, R17 ;  /* 0x000000ffff037224 */ /* 0x000fe200078e0011 */
[----:B------:R-:W-:-:S03]  /*ac90*/  ULDC.64 UR6, c[0x0][0x640] ;  /* 0x0001900000067ab9 */ /* 0x000fc60000000a00 */
[----:B------:R-:W-:Y:S01]  /*aca0*/  IMAD.X R2, RZ, RZ, ~R2, P1 ;  /* 0x000000ffff027224 */ /* 0x000fe200008e0e02 */
[----:B------:R-:W-:-:S03]  /*acb0*/  ISETP.NE.U32.AND P1, PT, RZ, UR6, PT ;  /* 0x00000006ff007c0c */ /* 0x000fc6000bf25070 */
[----:B------:R-:W-:Y:S01]  /*acc0*/  IMAD R4, R2, UR4, RZ ;  /* 0x0000000402047c24 */ /* 0x000fe2000f8e02ff */
[----:B------:R-:W-:Y:S01]  /*acd0*/  ISETP.NE.AND.EX P1, PT, RZ, UR7, PT, P1 ;  /* 0x00000007ff007c0c */ /* 0x000fe2000bf25310 */
[----:B------:R-:W-:-:S04]  /*ace0*/  IMAD.MOV.U32 R2, RZ, RZ, R18 ;  /* 0x000000ffff027224 */ /* 0x000fc800078e0012 */
[----:B------:R-:W-:Y:S01]  /*acf0*/  IMAD.WIDE.U32 R2, R5, UR4, R2 ;  /* 0x0000000405027c25 */ /* 0x000fe2000f8e0002 */
[----:B------:R-:W-:-:S03]  /*ad00*/  ULDC UR4, c[0x0][0x618] ;  /* 0x0001860000047ab9 */ /* 0x000fc60000000800 */
[----:B------:R-:W-:Y:S01]  /*ad10*/  IMAD R5, R5, UR5, R4 ;  /* 0x0000000505057c24 */ /* 0x000fe2000f8e0204 */
[----:B------:R-:W-:Y:S01]  /*ad20*/  ULDC UR5, c[0x0][0x154] ;  /* 0x0000550000057ab9 */ /* 0x000fe20000000800 */
[----:B0-----:R-:W-:Y:S02]  /*ad30*/  IMAD.MOV R4, RZ, RZ, -R14 ;  /* 0x000000ffff047224 */ /* 0x001fe400078e0a0e */
[----:B------:R-:W0:Y:S01]  /*ad40*/  LDC R14, c[0x0][0x148] ;  /* 0x00005200ff0e7b82 */ /* 0x000e220000000800 */
[----:B------:R-:W-:Y:S02]  /*ad50*/  IMAD.IADD R3, R3, 0x1, R5 ;  /* 0x0000000103037824 */ /* 0x000fe400078e0205 */
[----:B-1----:R-:W-:Y:S01]  /*ad60*/  IMAD R11, R12, R4, R11 ;  /* 0x000000040c0b7224 */ /* 0x002fe200078e020b */
[----:B------:R-:W-:Y:S02]  /*ad70*/  I2FP.F32.U32 R4, R9 ;  /* 0x0000000900047245 */ /* 0x000fe40000201000 */
[----:B------:R-:W-:-:S02]  /*ad80*/  SHF.R.U64 R12, R2, UR4, R3 ;  /* 0x00000004020c7c19 */ /* 0x000fc40008001203 */
[----:B------:R-:W-:Y:S01]  /*ad90*/  SHF.R.U32.HI R3, RZ, UR4, R3 ;  /* 0x00000004ff037c19 */ /* 0x000fe20008011603 */
[----:B------:R-:W-:Y:S01]  /*ada0*/  FMUL R4, R4, UR5 ;  /* 0x0000000504047c20 */ /* 0x000fe20008400000 */
[----:B------:R-:W-:Y:S02]  /*adb0*/  ULDC UR4, c[0x0][0x608] ;  /* 0x0001820000047ab9 */ /* 0x000fe40000000800 */
[--C-:B------:R-:W-:Y:S01]  /*adc0*/  SHF.R.U64 R15, R12, UR4, R3.reuse ;  /* 0x000000040c0f7c19 */ /* 0x100fe20008001203 */
[----:B------:R1:W2:Y:S01]  /*add0*/  F2I.U32.TRUNC.NTZ R20, R4 ;  /* 0x0000000400147305 */ /* 0x0002a2000020f000 */
[----:B------:R-:W-:Y:S01]  /*ade0*/  SHF.R.U32.HI R2, RZ, UR4, R3 ;  /* 0x00000004ff027c19 */ /* 0x000fe20008011603 */
[----:B------:R-:W-:-:S03]  /*adf0*/  ULDC UR4, c[0x0][0x658] ;  /* 0x0001960000047ab9 */ /* 0x000fc60000000800 */
[--C-:B------:R-:W-:Y:S02]  /*ae00*/  SHF.R.U64 R13, R15, UR4, R2.reuse ;  /* 0x000000040f0d7c19 */ /* 0x100fe40008001202 */
[----:B------:R-:W-:-:S03]  /*ae10*/  SHF.R.U32.HI R19, RZ, UR4, R2 ;  /* 0x00000004ff137c19 */ /* 0x000fc60008011602 */
[----:B------:R-:W-:Y:S02]  /*ae20*/  IMAD.MOV.U32 R2, RZ, RZ, R13 ;  /* 0x000000ffff027224 */ /* 0x000fe400078e000d */
[----:B------:R-:W-:Y:S01]  /*ae30*/  IMAD.MOV.U32 R3, RZ, RZ, R19 ;  /* 0x000000ffff037224 */ /* 0x000fe200078e0013 */
[----:B-1----:R-:W-:Y:S06]  /*ae40*/  @!P1 BRA `(.L_x_302) ;  /* 0x0000000000289947 */ /* 0x002fec0003800000 */
        /* <DEDUP_REMOVED lines=10> */
.L_x_302:
[----:B------:R-:W1:Y:S01]  /*aef0*/  LDC R4, c[0x0][0x65c] ;  /* 0x00019700ff047b82 */ /* 0x000e620000000800 */
[----:B------:R-:W-:Y:S01]  /*af00*/  ULDC UR4, c[0x0][0x648] ;  /* 0x0001920000047ab9 */ /* 0x000fe20000000800 */
[----:B------:R-:W-:Y:S01]  /*af10*/  LOP3.LUT R15, R15, UR14, RZ, 0xc0, !PT ;  /* 0x0000000e0f0f7c12 */ /* 0x000fe2000f8ec0ff */
[----:B--2---:R-:W-:Y:S01]  /*af20*/  IMAD.MOV R20, RZ, RZ, -R20 ;  /* 0x000000ffff147224 */ /* 0x004fe200078e0a14 */
[----:B------:R-:W-:Y:S01]  /*af30*/  SHF.R.U64 R2, R2, UR4, R3 ;  /* 0x0000000402027c19 */ /* 0x000fe20008001203 */
[----:B------:R-:W-:Y:S01]  /*af40*/  ULDC UR4, c[0x0][0x638] ;  /* 0x00018e0000047ab9 */ /* 0x000fe20000000800 */
[----:B------:R-:W-:Y:S01]  /*af50*/  LOP3.LUT R12, R12, UR13, RZ, 0xc0, !PT ;  /* 0x0000000d0c0c7c12 */ /* 0x000fe2000f8ec0ff */
[----:B------:R-:W-:Y:S01]  /*af60*/  ULDC UR5, c[0x0][0x610] ;  /* 0x0001840000057ab9 */ /* 0x000fe20000000800 */
[----:B------:R-:W-:Y:S01]  /*af70*/  IMAD.MOV.U32 R3, RZ, RZ, 0x1 ;  /* 0x00000001ff037424 */ /* 0x000fe200078e00ff */
[----:B-1----:R-:W-:Y:S01]  /*af80*/  ISETP.NE.AND P1, PT, R4, 0x1, PT ;  /* 0x000000010400780c */ /* 0x002fe20003f25270 */
[----:B------:R-:W-:-:S02]  /*af90*/  IMAD.MOV R4, RZ, RZ, -R2 ;  /* 0x000000ffff047224 */ /* 0x000fc400078e0a02 */
[----:B------:R-:W-:Y:S02]  /*afa0*/  IMAD R2, R2, UR15, R15 ;  /* 0x0000000f02027c24 */ /* 0x000fe4000f8e020f */
[----:B------:R-:W-:Y:S01]  /*afb0*/  IMAD R13, R4, UR4, R13 ;  /* 0x00000004040d7c24 */ /* 0x000fe2000f8e020d */
[----:B------:R-:W-:-:S07]  /*afc0*/  ULDC UR4, c[0x0][0x600] ;  /* 0x0001800000047ab9 */ /* 0x000fce0000000800 */
[----:B0-----:R-:W-:-:S04]  /*afd0*/  @P1 IMAD R11, R14, R20, R9 ;  /* 0x000000140e0b1224 */ /* 0x001fc800078e0209 */
[----:B------:R-:W-:Y:S02]  /*afe0*/  IMAD R11, R2, UR5, R11 ;  /* 0x00000005020b7c24 */ /* 0x000fe4000f8e020b */
[----:B------:R-:W-:-:S05]  /*aff0*/  IMAD R2, R13, UR4, R12 ;  /* 0x000000040d027c24 */ /* 0x000fca000f8e020c */
[----:B------:R-:W-:Y:S02]  /*b000*/  SEL R22, R2, R11, !P1 ;  /* 0x0000000b02167207 */ /* 0x000fe40004800000 */
[----:B------:R-:W-:Y:S01]  /*b010*/  SEL R19, R11, R2, !P1 ;  /* 0x000000020b137207 */ /* 0x000fe20004800000 */
[----:B------:R-:W-:-:S07]  /*b020*/  IMAD.MOV.U32 R2, RZ, RZ, R10 ;  /* 0x000000ffff027224 */ /* 0x000fce00078e000a */
.L_x_300:
[----:B------:R-:W-:Y:S05]  /*b030*/  BSYNC B1 ;  /* 0x0000000000017941 */ /* 0x000fea0003800000 */
.L_x_299:
[----:B------:R-:W-:-:S13]  /*b040*/  LOP3.LUT P1, RZ, R3, 0xff, RZ, 0xc0, !PT ;  /* 0x000000ff03ff7812 */ /* 0x000fda000782c0ff */
[----:B------:R-:W-:Y:S05]  /*b050*/  @P1 BRA `(.L_x_303) ;  /* 0xfffffff400301947 */ /* 0x000fea000383ffff */
[----:B------:R-:W-:Y:S05]  /*b060*/  BSYNC B0 ;  /* 0x0000000000007941 */ /* 0x000fea0003800000 */
.L_x_291:
[----:B------:R-:W-:-:S03]  /*b070*/  UMOV UR4, 0xffffffff ;  /* 0xffffffff00047882 */ /* 0x000fc60000000000 */
[----:B------:R-:W-:Y:S05]  /*b080*/  BRA.DIV UR4, `(.L_x_304) ;  /* 0x0000000604647947 */ /* 0x000fea000b800000 */
[----:B------:R-:W-:-:S13]  /*b090*/  ELECT P6, URZ, PT ;  /* 0x00000000003f782f */ /* 0x000fda00038c0000 */
.L_x_321:
[----:B------:R-:W-:Y:S04]  /*b0a0*/  BSSY B0, `(.L_x_305) ;  /* 0x0000034000007945 */ /* 0x000fe80003800000 */
[----:B------:R-:W-:Y:S05]  /*b0b0*/  @!P6 BRA `(.L_x_306) ;  /* 0x0000000000c8e947 */ /* 0x000fea0003800000 */
[----:B------:R-:W-:-:S04]  /*b0c0*/  LOP3.LUT R16, R16, 0x2, RZ, 0xfc, !PT ;  /* 0x0000000210107812 */ /* 0x000fc800078efcff */
[----:B------:R-:W-:-:S13]  /*b0d0*/  ISETP.NE.AND P0, PT, R16, 0x3, PT ;  /* 0x000000031000780c */ /* 0x000fda0003f05270 */
[----:B------:R-:W-:Y:S05]  /*b0e0*/  @!P0 BRA `(.L_x_307) ;  /* 0x0000000000048947 */ /* 0x000fea0003800000 */
[----:B------:R-:W-:Y:S01]  /*b0f0*/  BPT.TRAP 0x1 ;  /* 0x000000040000795c */ /* 0x000fe20000300000 */
.L_x_307:
[----:B------:R-:W0:Y:S01]  /*b100*/  S2R R3, SR_CgaCtaId ;  /* 0x0000000000037919 */ /* 0x000e220000008800 */
[----:B------:R-:W-:Y:S02]  /*b110*/  MOV R2, 0x400 ;  /* 0x0000040000027802 */ /* 0x000fe40000000f00 */
[----:B------:R-:W-:Y:S02]  /*b120*/  SHF.L.U32 R4, R0, 0x1f, RZ ;  /* 0x0000001f00047819 */ /* 0x000fe400000006ff */
[----:B0-----:R-:W-:-:S05]  /*b130*/  LEA R2, R3, R2, 0x18 ;  /* 0x0000000203027211 */ /* 0x001fca00078ec0ff */
[----:B------:R-:W-:-:S04]  /*b140*/  VIADD R2, R2, 0x28 ;  /* 0x0000002802027836 */ /* 0x000fc80000000000 */
[C---:B------:R-:W-:Y:S02]  /*b150*/  IMAD R9, R7.reuse, 0x8, R2 ;  /* 0x0000000807097824 */ /* 0x040fe400078e0202 */
[----:B------:R-:W-:Y:S02]  /*b160*/  VIADD R7, R7, 0x1 ;  /* 0x0000000107077836 */ /* 0x000fe40000000000 */
[----:B------:R-:W0:Y:S03]  /*b170*/  SYNCS.PHASECHK.TRANS64.TRYWAIT P0, [R9+URZ], R4 ;  /* 0x00000004090075a7 */ /* 0x000e26000800017f */
[----:B------:R-:W-:-:S04]  /*b180*/  ISETP.NE.AND P1, PT, R7, 0x5, PT ;  /* 0x000000050700780c */ /* 0x000fc80003f25270 */
[----:B------:R-:W-:Y:S02]  /*b190*/  SEL R3, RZ, 0x1, P1 ;  /* 0x00000001ff037807 */ /* 0x000fe40000800000 */
[----:B------:R-:W-:Y:S02]  /*b1a0*/  SEL R7, R7, RZ, P1 ;  /* 0x000000ff07077207 */ /* 0x000fe40000800000 */
[----:B------:R-:W-:-:S03]  /*b1b0*/  LOP3.LUT R6, R0, R3, RZ, 0x3c, !PT ;  /* 0x0000000300067212 */ /* 0x000fc600078e3cff */
[----:B------:R-:W-:Y:S01]  /*b1c0*/  IMAD R8, R7, 0x8, R2 ;  /* 0x0000000807087824 */ /* 0x000fe200078e0202 */
[----:B------:R-:W-:Y:S01]  /*b1d0*/  SHF.L.U32 R5, R6, 0x1f, RZ ;  /* 0x0000001f06057819 */ /* 0x000fe200000006ff */
[----:B0-----:R-:W-:Y:S06]  /*b1e0*/  @!P0 BRA `(.L_x_308) ;  /* 0x00000004002c8947 */ /* 0x001fec0003800000 */
.L_x_322:
[----:B------:R-:W1:Y:S01]  /*b1f0*/  SYNCS.PHASECHK.TRANS64.TRYWAIT P0, [R8+URZ], R5 ;  /* 0x00000005080075a7 */ /* 0x000e62000800017f */
[----:B------:R-:W-:-:S05]  /*b200*/  VIADD R0, R7, 0x1 ;  /* 0x0000000107007836 */ /* 0x000fca0000000000 */
[----:B------:R-:W-:-:S04]  /*b210*/  ISETP.NE.AND P1, PT, R0, 0x5, PT ;  /* 0x000000050000780c */ /* 0x000fc80003f25270 */
[----:B------:R-:W-:Y:S02]  /*b220*/  SEL R3, RZ, 0x1, P1 ;  /* 0x00000001ff037807 */ /* 0x000fe40000800000 */
[----:B------:R-:W-:Y:S02]  /*b230*/  SEL R7, R0, RZ, P1 ;  /* 0x000000ff00077207 */ /* 0x000fe40000800000 */
[----:B------:R-:W-:-:S03]  /*b240*/  LOP3.LUT R6, R6, R3, RZ, 0x3c, !PT ;  /* 0x0000000306067212 */ /* 0x000fc600078e3cff */
[----:B0-----:R-:W-:Y:S01]  /*b250*/  IMAD R9, R7, 0x8, R2 ;  /* 0x0000000807097824 */ /* 0x001fe200078e0202 */
[----:B------:R-:W-:Y:S01]  /*b260*/  SHF.L.U32 R4, R6, 0x1f, RZ ;  /* 0x0000001f06047819 */ /* 0x000fe200000006ff */
[----:B-1----:R-:W-:Y:S06]  /*b270*/  @!P0 BRA `(.L_x_309) ;  /* 0x00000004001c8947 */ /* 0x002fec0003800000 */
.L_x_323:
[----:B------:R-:W1:Y:S01]  /*b280*/  SYNCS.PHASECHK.TRANS64.TRYWAIT P0, [R9+URZ], R4 ;  /* 0x00000004090075a7 */ /* 0x000e62000800017f */
[----:B------:R-:W-:-:S05]  /*b290*/  VIADD R0, R7, 0x1 ;  /* 0x0000000107007836 */ /* 0x000fca0000000000 */
[----:B------:R-:W-:-:S04]  /*b2a0*/  ISETP.NE.AND P1, PT, R0, 0x5, PT ;  /* 0x000000050000780c */ /* 0x000fc80003f25270 */
[----:B------:R-:W-:Y:S02]  /*b2b0*/  SEL R3, RZ, 0x1, P1 ;  /* 0x00000001ff037807 */ /* 0x000fe40000800000 */
[----:B------:R-:W-:Y:S02]  /*b2c0*/  SEL R7, R0, RZ, P1 ;  /* 0x000000ff00077207 */ /* 0x000fe40000800000 */
[----:B------:R-:W-:-:S03]  /*b2d0*/  LOP3.LUT R11, R6, R3, RZ, 0x3c, !PT ;  /* 0x00000003060b7212 */ /* 0x000fc600078e3cff */
[----:B------:R-:W-:Y:S01]  /*b2e0*/  IMAD R6, R7, 0x8, R2 ;  /* 0x0000000807067824 */ /* 0x000fe200078e0202 */
[----:B0-----:R-:W-:Y:S01]  /*b2f0*/  SHF.L.U32 R5, R11, 0x1f, RZ ;  /* 0x0000001f0b057819 */ /* 0x001fe200000006ff */
[----:B-1----:R-:W-:Y:S06]  /*b300*/  @!P0 BRA `(.L_x_310) ;  /* 0x00000004000c8947 */ /* 0x002fec0003800000 */
.L_x_324:
[----:B------:R-:W1:Y:S01]  /*b310*/  SYNCS.PHASECHK.TRANS64.TRYWAIT P0, [R6+URZ], R5 ;  /* 0x00000005060075a7 */ /* 0x000e62000800017f */
[----:B------:R-:W-:-:S05]  /*b320*/  VIADD R0, R7, 0x1 ;  /* 0x0000000107007836 */ /* 0x000fca0000000000 */
[----:B------:R-:W-:-:S04]  /*b330*/  ISETP.NE.AND P1, PT, R0, 0x5, PT ;  /* 0x000000050000780c */ /* 0x000fc80003f25270 */
[----:B0-----:R-:W-:Y:S02]  /*b340*/  SEL R4, RZ, 0x1, P1 ;  /* 0x00000001ff047807 */ /* 0x001fe40000800000 */
[----:B------:R-:W-:Y:S02]  /*b350*/  SEL R3, R0, RZ, P1 ;  /* 0x000000ff00037207 */ /* 0x000fe40000800000 */
[----:B------:R-:W-:Y:S01]  /*b360*/  LOP3.LUT R0, R11, R4, RZ, 0x3c, !PT ;  /* 0x000000040b007212 */ /* 0x000fe200078e3cff */
[----:B-1----:R-:W-:Y:S06]  /*b370*/  @!P0 BRA `(.L_x_311) ;  /* 0x0000000400048947 */ /* 0x002fec0003800000 */
.L_x_325:
[----:B------:R-:W-:Y:S01]  /*b380*/  IMAD R3, R3, 0x8, R2 ;  /* 0x0000000803037824 */ /* 0x000fe200078e0202 */
[----:B------:R-:W-:-:S07]  /*b390*/  SHF.L.U32 R0, R0, 0x1f, RZ ;  /* 0x0000001f00007819 */ /* 0x000fce00000006ff */
.L_x_312:
[----:B-1----:R1:W2:Y:S02]  /*b3a0*/  SYNCS.PHASECHK.TRANS64.TRYWAIT P0, [R3+URZ], R0 ;  /* 0x00000000030075a7 */ /* 0x0022a4000800017f */
[----:B--2---:R-:W-:Y:S05]  /*b3b0*/  @!P0 NANOSLEEP.SYNCS 0x989680 ;  /* 0x009896800000895d */ /* 0x004fea0003900000 */
[----:B------:R-:W2:Y:S02]  /*b3c0*/  @!P0 SYNCS.PHASECHK.TRANS64 P0, [R3+URZ], R0 ;  /* 0x00000000030085a7 */ /* 0x000ea4000800007f */
[----:B--2---:R-:W-:Y:S05]  /*b3d0*/  @!P0 BRA `(.L_x_312) ;  /* 0xfffffffc00f08947 */ /* 0x004fea000383ffff */
.L_x_306:
[----:B------:R-:W-:Y:S05]  /*b3e0*/  BSYNC B0 ;  /* 0x0000000000007941 */ /* 0x000fea0003800000 */
.L_x_305:
[----:B------:R-:W-:Y:S05]  /*b3f0*/  EXIT ;  /* 0x000000000000794d */ /* 0x000fea0003800000 */
.L_x_15:
[----:B-1----:R1:W2:Y:S02]  /*b400*/  SYNCS.PHASECHK.TRANS64.TRYWAIT P0, [R159+URZ], R0 ;  /* 0x000000009f0075a7 */ /* 0x0022a4000800017f */
[----:B--2---:R-:W-:Y:S05]  /*b410*/  @!P0 NANOSLEEP.SYNCS 0x989680 ;  /* 0x009896800000895d */ /* 0x004fea0003900000 */
[----:B------:R-:W2:Y:S02]  /*b420*/  @!P0 SYNCS.PHASECHK.TRANS64 P0, [R159+URZ], R0 ;  /* 0x000000009f0085a7 */ /* 0x000ea4000800007f */
[----:B--2---:R-:W-:Y:S05]  /*b430*/  @!P0 BRA `(.L_x_15) ;  /* 0xfffffffc00f08947 */ /* 0x004fea000383ffff */
[----:B------:R-:W-:Y:S05]  /*b440*/  BRA `(.L_x_313) ;  /* 0xffffff6000147947 */ /* 0x000fea000383ffff */
.L_x_20:
[----:B--2---:R2:W3:Y:S02]  /*b450*/  SYNCS.PHASECHK.TRANS64.TRYWAIT P1, [R3+URZ], R0 ;  /* 0x00000000030075a7 */ /* 0x0044e4000802017f */
[----:B---3--:R-:W-:Y:S05]  /*b460*/  @!P1 NANOSLEEP.SYNCS 0x989680 ;  /* 0x009896800000995d */ /* 0x008fea0003900000 */
[----:B------:R-:W3:Y:S02]  /*b470*/  @!P1 SYNCS.PHASECHK.TRANS64 P1, [R3+URZ], R0 ;  /* 0x00000000030095a7 */ /* 0x000ee4000802007f */
[----:B---3--:R-:W-:Y:S05]  /*b480*/  @!P1 BRA `(.L_x_20) ;  /* 0xfffffffc00f09947 */ /* 0x008fea000383ffff */
[----:B------:R-:W-:Y:S05]  /*b490*/  BRA `(.L_x_19) ;  /* 0xffffff6000807947 */ /* 0x000fea000383ffff */
.L_x_25:
[----:B--2---:R-:W-:-:S04]  /*b4a0*/  IMAD.U32 R4, RZ, RZ, UR4 ;  /* 0x00000004ff047e24 */ /* 0x004fc8000f8e00ff */
[----:B------:R2:W3:Y:S03]  /*b4b0*/  SYNCS.PHASECHK.TRANS64.TRYWAIT P1, [R4+URZ], R3 ;  /* 0x00000003040075a7 */ /* 0x0004e6000802017f */
[----:B---3--:R-:W-:Y:S05]  /*b4c0*/  @!P1 NANOSLEEP.SYNCS 0x989680 ;  /* 0x009896800000995d */ /* 0x008fea0003900000 */
[----:B------:R-:W3:Y:S02]  /*b4d0*/  @!P1 SYNCS.PHASECHK.TRANS64 P1, [R4+URZ], R3 ;  /* 0x00000003040095a7 */ /* 0x000ee4000802007f */
[----:B---3--:R-:W-:Y:S05]  /*b4e0*/  @!P1 BRA `(.L_x_25) ;  /* 0xfffffffc00ec9947 */ /* 0x008fea000383ffff */
[----:B------:R-:W-:Y:S05]  /*b4f0*/  BRA `(.L_x_24) ;  /* 0xffffff6400587947 */ /* 0x000fea000383ffff */
.L_x_31:
[----:B-1----:R1:W2:Y:S02]  /*b500*/  SYNCS.PHASECHK.TRANS64.TRYWAIT P0, [R159+URZ+0x10], R0 ;  /* 0x000010009f0075a7 */ /* 0x0022a4000800017f */
[----:B--2---:R-:W-:Y:S05]  /*b510*/  @!P0 NANOSLEEP.SYNCS 0x989680 ;  /* 0x009896800000895d */ /* 0x004fea0003900000 */
[----:B------:R-:W2:Y:S02]  /*b520*/  @!P0 SYNCS.PHASECHK.TRANS64 P0, [R159+URZ+0x10], R0 ;  /* 0x000010009f0085a7 */ /* 0x000ea4000800007f */
[----:B--2---:R-:W-:Y:S05]  /*b530*/  @!P0 BRA `(.L_x_31) ;  /* 0xfffffffc00f08947 */ /* 0x004fea000383ffff */
[----:B------:R-:W-:Y:S05]  /*b540*/  BRA `(.L_x_314) ;  /* 0xffffff68009c7947 */ /* 0x000fea000383ffff */
.L_x_292:
[----:B------:R-:W-:Y:S01]  /*b550*/  BSSY B1, `(.L_x_315) ;  /* 0x0000006000017945 */ /* 0x000fe20003800000 */
[----:B------:R-:W-:-:S07]  /*b560*/  IMAD.MOV.U32 R15, RZ, RZ, -0x1 ;  /* 0xffffffffff0f7424 */ /* 0x000fce00078e00ff */
[----:B-----5:R-:W-:Y:S05]  /*b570*/  WARPSYNC.COLLECTIVE R15, `(.L_x_316) ;  /* 0x000000000f0c7348 */ /* 0x020fea0003c00000 */
[----:B------:R-:W-:Y:S02]  /*b580*/  ELECT P6, UR62, PT ;  /* 0x00000000003e782f */ /* 0x000fe400038c0000 */
[----:B------:R-:W-:Y:S01]  /*b590*/  MOV R14, UR62 ;  /* 0x0000003e000e7c02 */ /* 0x000fe20008000f00 */
[----:B-----5:R-:W-:Y:S10]  /*b5a0*/  ENDCOLLECTIVE ;  /* 0x000000000000791b */ /* 0x020ff40003800000 */
.L_x_316:
[----:B------:R-:W-:Y:S05]  /*b5b0*/  BSYNC B1 ;  /* 0x0000000000017941 */ /* 0x000fea0003800000 */
.L_x_315:
[----:B------:R-:W-:Y:S05]  /*b5c0*/  BRA `(.L_x_317) ;  /* 0xffffffec00e07947 */ /* 0x000fea000383ffff */
.L_x_295:
[----:B0-----:R0:W1:Y:S02]  /*b5d0*/  SYNCS.PHASECHK.TRANS64.TRYWAIT P1, [R10+URZ+0x28], R5 ;  /* 0x000028050a0075a7 */ /* 0x001064000802017f */
[----:B-1----:R-:W-:Y:S05]  /*b5e0*/  @!P1 NANOSLEEP.SYNCS 0x989680 ;  /* 0x009896800000995d */ /* 0x002fea0003900000 */
[----:B------:R-:W1:Y:S02]  /*b5f0*/  @!P1 SYNCS.PHASECHK.TRANS64 P1, [R10+URZ+0x28], R5 ;  /* 0x000028050a0095a7 */ /* 0x000e64000802007f */
[----:B-1----:R-:W-:Y:S05]  /*b600*/  @!P1 BRA `(.L_x_295) ;  /* 0xfffffffc00f09947 */ /* 0x002fea000383ffff */
[----:B------:R-:W-:Y:S05]  /*b610*/  BRA `(.L_x_318) ;  /* 0xfffffff000147947 */ /* 0x000fea000383ffff */
.L_x_304:
[----:B------:R-:W-:Y:S01]  /*b620*/  BSSY B0, `(.L_x_319) ;  /* 0x0000006000007945 */ /* 0x000fe20003800000 */
[----:B------:R-:W-:-:S07]  /*b630*/  IMAD.MOV.U32 R15, RZ, RZ, -0x1 ;  /* 0xffffffffff0f7424 */ /* 0x000fce00078e00ff */
[----:B-----5:R-:W-:Y:S05]  /*b640*/  WARPSYNC.COLLECTIVE R15, `(.L_x_320) ;  /* 0x000000000f0c7348 */ /* 0x020fea0003c00000 */
[----:B------:R-:W-:Y:S02]  /*b650*/  ELECT P6, UR62, PT ;  /* 0x00000000003e782f */ /* 0x000fe400038c0000 */
[----:B------:R-:W-:Y:S01]  /*b660*/  MOV R14, UR62 ;  /* 0x0000003e000e7c02 */ /* 0x000fe20008000f00 */
[----:B-----5:R-:W-:Y:S10]  /*b670*/  ENDCOLLECTIVE ;  /* 0x000000000000791b */ /* 0x020ff40003800000 */
.L_x_320:
[----:B------:R-:W-:Y:S05]  /*b680*/  BSYNC B0 ;  /* 0x0000000000007941 */ /* 0x000fea0003800000 */
.L_x_319:
[----:B------:R-:W-:Y:S05]  /*b690*/  BRA `(.L_x_321) ;  /* 0xfffffff800807947 */ /* 0x000fea000383ffff */
.L_x_308:
[----:B0-----:R0:W1:Y:S02]  /*b6a0*/  SYNCS.PHASECHK.TRANS64.TRYWAIT P0, [R9+URZ], R4 ;  /* 0x00000004090075a7 */ /* 0x001064000800017f */
[----:B-1----:R-:W-:Y:S05]  /*b6b0*/  @!P0 NANOSLEEP.SYNCS 0x989680 ;  /* 0x009896800000895d */ /* 0x002fea0003900000 */
[----:B------:R-:W1:Y:S02]  /*b6c0*/  @!P0 SYNCS.PHASECHK.TRANS64 P0, [R9+URZ], R4 ;  /* 0x00000004090085a7 */ /* 0x000e64000800007f */
[----:B-1----:R-:W-:Y:S05]  /*b6d0*/  @!P0 BRA `(.L_x_308) ;  /* 0xfffffffc00f08947 */ /* 0x002fea000383ffff */
[----:B------:R-:W-:Y:S05]  /*b6e0*/  BRA `(.L_x_322) ;  /* 0xfffffff800c07947 */ /* 0x000fea000383ffff */
.L_x_309:
[----:B0-----:R0:W1:Y:S02]  /*b6f0*/  SYNCS.PHASECHK.TRANS64.TRYWAIT P0, [R8+URZ], R5 ;  /* 0x00000005080075a7 */ /* 0x001064000800017f */
[----:B-1----:R-:W-:Y:S05]  /*b700*/  @!P0 NANOSLEEP.SYNCS 0x989680 ;  /* 0x009896800000895d */ /* 0x002fea0003900000 */
[----:B------:R-:W1:Y:S02]  /*b710*/  @!P0 SYNCS.PHASECHK.TRANS64 P0, [R8+URZ], R5 ;  /* 0x00000005080085a7 */ /* 0x000e64000800007f */
[----:B-1----:R-:W-:Y:S05]  /*b720*/  @!P0 BRA `(.L_x_309) ;  /* 0xfffffffc00f08947 */ /* 0x002fea000383ffff */
[----:B------:R-:W-:Y:S05]  /*b730*/  BRA `(.L_x_323) ;  /* 0xfffffff800d07947 */ /* 0x000fea000383ffff */
.L_x_310:
[----:B0-----:R0:W1:Y:S02]  /*b740*/  SYNCS.PHASECHK.TRANS64.TRYWAIT P0, [R9+URZ], R4 ;  /* 0x00000004090075a7 */ /* 0x001064000800017f */
[----:B-1----:R-:W-:Y:S05]  /*b750*/  @!P0 NANOSLEEP.SYNCS 0x989680 ;  /* 0x009896800000895d */ /* 0x002fea0003900000 */
[----:B------:R-:W1:Y:S02]  /*b760*/  @!P0 SYNCS.PHASECHK.TRANS64 P0, [R9+URZ], R4 ;  /* 0x00000004090085a7 */ /* 0x000e64000800007f */
[----:B-1----:R-:W-:Y:S05]  /*b770*/  @!P0 BRA `(.L_x_310) ;  /* 0xfffffffc00f08947 */ /* 0x002fea000383ffff */
[----:B------:R-:W-:Y:S05]  /*b780*/  BRA `(.L_x_324) ;  /* 0xfffffff800e07947 */ /* 0x000fea000383ffff */
.L_x_311:
[----:B0-----:R0:W1:Y:S02]  /*b790*/  SYNCS.PHASECHK.TRANS64.TRYWAIT P0, [R6+URZ], R5 ;  /* 0x00000005060075a7 */ /* 0x001064000800017f */
[----:B-1----:R-:W-:Y:S05]  /*b7a0*/  @!P0 NANOSLEEP.SYNCS 0x989680 ;  /* 0x009896800000895d */ /* 0x002fea0003900000 */
[----:B------:R-:W1:Y:S02]  /*b7b0*/  @!P0 SYNCS.PHASECHK.TRANS64 P0, [R6+URZ], R5 ;  /* 0x00000005060085a7 */ /* 0x000e64000800007f */
[----:B-1----:R-:W-:Y:S05]  /*b7c0*/  @!P0 BRA `(.L_x_311) ;  /* 0xfffffffc00f08947 */ /* 0x002fea000383ffff */
[----:B------:R-:W-:Y:S05]  /*b7d0*/  BRA `(.L_x_325) ;  /* 0xfffffff800e87947 */ /* 0x000fea000383ffff */
.L_x_326:
[----:B------:R-:W-:-:S00]  /*b7e0*/  BRA `(.L_x_326) ;  /* 0xfffffffc00fc7947 */ /* 0x000fc0000383ffff */
[----:B------:R-:W-:-:S00]  /*b7f0*/  NOP ;  /* 0x0000000000007918 */ /* 0x000fc00000000000 */
        /* <DEDUP_REMOVED lines=8> */
.L_x_327:


//--------------------- .nv.global.init           --------------------------
	.section	.nv.global.init,"aw",@progbits
.nv.global.init:
	.type		$str$22,@object
	.size		$str$22,($str$23 - $str$22)
$str$22:
        /*0000*/ 	.byte	0x6b, 0x5f, 0x74, 0x69, 0x6c, 0x65, 0x5f, 0x63, 0x6f, 0x75, 0x6e, 0x74, 0x20, 0x3e, 0x3d, 0x20
        /*0010*/ 	.byte	0x31, 0x00
	.type		$str$23,@object
	.size		$str$23,(__unnamed_1 - $str$23)
$str$23:
        /*0012*/ 	.byte	0x2f, 0x74, 0x6d, 0x70, 0x2f, 0x63, 0x75, 0x74, 0x6c, 0x61, 0x73, 0x73, 0x5f, 0x73, 0x77, 0x65
        /*0022*/ 	.byte	0x65, 0x70, 0x5f, 0x73, 0x72, 0x63, 0x2f, 0x69, 0x6e, 0x63, 0x6c, 0x75, 0x64, 0x65, 0x2f, 0x63
        /*0032*/ 	.byte	0x75, 0x74, 0x6c, 0x61, 0x73, 0x73, 0x2f, 0x67, 0x65, 0x6d, 0x6d, 0x2f, 0x63, 0x6f, 0x6c, 0x6c
        /*0042*/ 	.byte	0x65, 0x63, 0x74, 0x69, 0x76, 0x65, 0x2f, 0x73, 0x6d, 0x39, 0x30, 0x5f, 0x6d, 0x6d, 0x61, 0x5f
        /*0052*/ 	.byte	0x74, 0x6d, 0x61, 0x5f, 0x67, 0x6d, 0x6d, 0x61, 0x5f, 0x73, 0x73, 0x5f, 0x77, 0x61, 0x72, 0x70
        /*0062*/ 	.byte	0x73, 0x70, 0x65, 0x63, 0x69, 0x61, 0x6c, 0x69, 0x7a, 0x65, 0x64, 0x2e, 0x68, 0x70, 0x70, 0x00
	.type		__unnamed_1,@object
	.size		__unnamed_1,(.L_0 - __unnamed_1)
__unnamed_1:
        /*0072*/ 	.byte	0x76, 0x6f, 0x69, 0x64, 0x20, 0x63, 0x75, 0x74, 0x6c, 0x61, 0x73, 0x73, 0x3a, 0x3a, 0x67, 0x65
        /* <DEDUP_REMOVED lines=180> */
        /*0bc2*/ 	.byte	0x79, 0x5d, 0x00
.L_0:


//--------------------- .nv.shared._ZN7cutlass13device_kernelINS_4gemm6kernel13GemmUniversalIN4cute5tupleIJiiiiEEENS1_10collective13CollectiveMmaINS1_34MainloopSm90TmaGmmaWarpSpecializedILi5ENS5_IJNS4_1CILi1EEESB_SB_EEENS1_32KernelTmaWarpSpecializedPingpongEEENS5_IJNSA_ILi64EEENSA_ILi256EEESF_EEENS_10bfloat16_tENS5_IJSB_llEEESI_NS5_IJlSB_lEEENS4_8TiledMMAINS4_8MMA_AtomIJNS4_4SM904GMMA28MMA_64x256x16_F32BF16BF16_SSILNSO_5MajorE1ELSQ_0ELNSO_7ScaleInE1ELSR_1EEEEEENS4_6LayoutISC_NS5_IJNSA_ILi0EEESV_SV_EEEEENS5_IJNS4_10UnderscoreESY_SY_EEEEENS4_13SM90_TMA_LOADENS4_14ComposedLayoutINS4_7SwizzleILi3ELi4ELi3EEENS4_18smem_ptr_flag_bitsILi16EEENSU_INS5_IJSF_NSA_ILi8EEEEEENS5_IJSB_SF_EEEEEEEvNS4_8identityES11_NS12_IS14_S16_NSU_INS5_IJS17_SF_EEENS5_IJSF_SB_EEEEEEEvS1C_EENS_8epilogue10collective6detail29Sm90TmaWarpSpecializedAdapterINS1J_15DefaultEpilogueISI_SK_SK_NS1I_6thread17LinearCombinationISI_Li1EffLNS1N_9ScaleType4KindE0ELNS_15FloatRoundStyleE2ESI_EENS1_15EpilogueDefaultEEEEEvvEEEEvNT_6ParamsE --------------------------
	.section	.nv.shared._ZN7cutlass13device_kernelINS_4gemm6kernel13GemmUniversalIN4cute5tupleIJiiiiEEENS1_10collective13CollectiveMmaINS1_34MainloopSm90TmaGmmaWarpSpecializedILi5ENS5_IJNS4_1CILi1EEESB_SB_EEENS1_32KernelTmaWarpSpecializedPingpongEEENS5_IJNSA_ILi64EEENSA_ILi256EEESF_EEENS_10bfloat16_tENS5_IJSB_llEEESI_NS5_IJlSB_lEEENS4_8TiledMMAINS4_8MMA_AtomIJNS4_4SM904GMMA28MMA_64x256x16_F32BF16BF16_SSILNSO_5MajorE1ELSQ_0ELNSO_7ScaleInE1ELSR_1EEEEEENS4_6LayoutISC_NS5_IJNSA_ILi0EEESV_SV_EEEEENS5_IJNS4_10UnderscoreESY_SY_EEEEENS4_13SM90_TMA_LOADENS4_14ComposedLayoutINS4_7SwizzleILi3ELi4ELi3EEENS4_18smem_ptr_flag_bitsILi16EEENSU_INS5_IJSF_NSA_ILi8EEEEEENS5_IJSB_SF_EEEEEEEvNS4_8identityES11_NS12_IS14_S16_NSU_INS5_IJS17_SF_EEENS5_IJSF_SB_EEEEEEEvS1C_EENS_8epilogue10collective6detail29Sm90TmaWarpSpecializedAdapterINS1J_15DefaultEpilogueISI_SK_SK_NS1I_6thread17LinearCombinationISI_Li1EffLNS1N_9ScaleType4KindE0ELNS_15FloatRoundStyleE2ESI_EENS1_15EpilogueDefaultEEEEEvvEEEEvNT_6ParamsE,"aw",@nobits
	.sectionflags	@""
	.align	16
	.zero		1024


//--------------------- .nv.shared.reserved.0     --------------------------
	.section	.nv.shared.reserved.0,"aw",@nobits
	.weak		__nv_reservedSMEM_offset_0_alias
	.size		__nv_reservedSMEM_offset_0_alias, 0, 0
	.other		__nv_reservedSMEM_offset_0_alias,@"STO_CUDA_RESERVED_SHARED STV_DEFAULT"
__nv_reservedSMEM_offset_0_alias:
	.zero		0


//--------------------- .nv.global                --------------------------
	.section	.nv.global,"aw",@nobits
.nv.global:
	.type		_ZN39_INTERNAL_1c3ccb2d_4_k_cu_a10dc286_28064cute1_E,@object
	.size		_ZN39_INTERNAL_1c3ccb2d_4_k_cu_a10dc286_28064cute1_E,(_ZN39_INTERNAL_1c3ccb2d_4_k_cu_a10dc286_28064cuda3std3__45__cpo6cbeginE - _ZN39_INTERNAL_1c3ccb2d_4_k_cu_a10dc286_28064cute1_E)
_ZN39_INTERNAL_1c3ccb2d_4_k_cu_a10dc286_28064cute1_E:
	.zero		1
	.type		_ZN39_INTERNAL_1c3ccb2d_4_k_cu_a10dc286_28064cuda3std3__45__cpo6cbeginE,@object
	.size		_ZN39_INTERNAL_1c3ccb2d_4_k_cu_a10dc286_28064cuda3std3__45__cpo6cbeginE,(_ZN39_INTERNAL_1c3ccb2d_4_k_cu_a10dc286_28064cuda3std3__48in_placeE - _ZN39_INTERNAL_1c3ccb2d_4_k_cu_a10dc286_28064cuda3std3__45__cpo6cbeginE)
_ZN39_INTERNAL_1c3ccb2d_4_k_cu_a10dc286_28064cuda3std3__45__cpo6cbeginE:
	.zero		1
	.type		_ZN39_INTERNAL_1c3ccb2d_4_k_cu_a10dc286_28064cuda3std3__48in_placeE,@object
	.size		_ZN39_INTERNAL_1c3ccb2d_4_k_cu_a10dc286_28064cuda3std3__48in_placeE,(_ZN39_INTERNAL_1c3ccb2d_4_k_cu_a10dc286_28064cuda3std6ranges3__45__cpo9iter_moveE - _ZN39_INTERNAL_1c3ccb2d_4_k_cu_a10dc286_28064cuda3std3__48in_placeE)
_ZN39_INTERNAL_1c3ccb2d_4_k_cu_a10dc286_28064cuda3std3__48in_placeE:
	.zero		1
	.type		_ZN39_INTERNAL_1c3ccb2d_4_k_cu_a10dc286_28064cuda3std6ranges3__45__cpo9iter_moveE,@object
	.size		_ZN39_INTERNAL_1c3ccb2d_4_k_cu_a10dc286_28064cuda3std6ranges3__45__cpo9iter_moveE,(_ZN39_INTERNAL_1c3ccb2d_4_k_cu_a10dc286_28064cuda3std3__45__cpo5beginE - _ZN39_INTERNAL_1c3ccb2d_4_k_cu_a10dc286_28064cuda3std6ranges3__45__cpo9iter_moveE)
_ZN39_INTERNAL_1c3ccb2d_4_k_cu_a10dc286_28064cuda3std6ranges3__45__cpo9iter_moveE:
	.zero		1
	.type		_ZN39_INTERNAL_1c3ccb2d_4_k_cu_a10dc286_28064cuda3std3__45__cpo5beginE,@object
	.size		_ZN39_INTERNAL_1c3ccb2d_4_k_cu_a10dc286_28064cuda3std3__45__cpo5beginE,(_ZN39_INTERNAL_1c3ccb2d_4_k_cu_a10dc286_28064cuda3std3__441_GLOBAL__N__1c3ccb2d_4_k_cu_a10dc286_28066ignoreE - _ZN39_INTERNAL_1c3ccb2d_4_k_cu_a10dc286_28064cuda3std3__45__cpo5beginE)
_ZN39_INTERNAL_1c3ccb2d_4_k_cu_a10dc286_28064cuda3std3__45__cpo5beginE:
	.zero		1
	.type		_ZN39_INTERNAL_1c3ccb2d_4_k_cu_a10dc286_28064cuda3std3__441_GLOBAL__N__1c3ccb2d_4_k_cu_a10dc286_28066ignoreE,@object
	.size		_ZN39_INTERNAL_1c3ccb2d_4_k_cu_a10dc286_28064cuda3std3__441_GLOBAL__N__1c3ccb2d_4_k_cu_a10dc286_28066ignoreE,(_ZN39_INTERNAL_1c3ccb2d_4_k_cu_a10dc286_28064cute7productE - _ZN39_INTERNAL_1c3ccb2d_4_k_cu_a10dc286_28064cuda3std3__441_GLOBAL__N__1c3ccb2d_4_k_cu_a10dc286_28066ignoreE)
_ZN39_INTERNAL_1c3ccb2d_4_k_cu_a10dc286_28064cuda3std3__441_GLOBAL__N__1c3ccb2d_4_k_cu_a10dc286_28066ignoreE:
	.zero		1
	.type		_ZN39_INTERNAL_1c3ccb2d_4_k_cu_a10dc286_28064cute7productE,@object
	.size		_ZN39_INTERNAL_1c3ccb2d_4_k_cu_a10dc286_28064cute7productE,(_ZN39_INTERNAL_1c3ccb2d_4_k_cu_a10dc286_28064cuda3std3__45__cpo3endE - _ZN39_INTERNAL_1c3ccb2d_4_k_cu_a10dc286_28064cute7productE)
_ZN39_INTERNAL_1c3ccb2d_4_k_cu_a10dc286_28064cute7productE:
	.zero		1
	.type		_ZN39_INTERNAL_1c3ccb2d_4_k_cu_a10dc286_28064cuda3std3__45__cpo3endE,@object
	.size		_ZN39_INTERNAL_1c3ccb2d_4_k_cu_a10dc286_28064cuda3std3__45__cpo3endE,(_ZN39_INTERNAL_1c3ccb2d_4_k_cu_a10dc286_28064cuda3std3__419piecewise_constructE - _ZN39_INTERNAL_1c3ccb2d_4_k_cu_a10dc286_28064cuda3std3__45__cpo3endE)
_ZN39_INTERNAL_1c3ccb2d_4_k_cu_a10dc286_28064cuda3std3__45__cpo3endE:
	.zero		1
	.type		_ZN39_INTERNAL_1c3ccb2d_4_k_cu_a10dc286_28064cuda3std3__419piecewise_constructE,@object
	.size		_ZN39_INTERNAL_1c3ccb2d_4_k_cu_a10dc286_28064cuda3std3__419piecewise_constructE,(_ZN39_INTERNAL_1c3ccb2d_4_k_cu_a10dc286_28064cuda3std3__45__cpo4cendE - _ZN39_INTERNAL_1c3ccb2d_4_k_cu_a10dc286_28064cuda3std3__419piecewise_constructE)
_ZN39_INTERNAL_1c3ccb2d_4_k_cu_a10dc286_28064cuda3std3__419piecewise_constructE:
	.zero		1
	.type		_ZN39_INTERNAL_1c3ccb2d_4_k_cu_a10dc286_28064cuda3std3__45__cpo4cendE,@object
	.size		_ZN39_INTERNAL_1c3ccb2d_4_k_cu_a10dc286_28064cuda3std3__45__cpo4cendE,(_ZN39_INTERNAL_1c3ccb2d_4_k_cu_a10dc286_28064cuda3std6ranges3__45__cpo4swapE - _ZN39_INTERNAL_1c3ccb2d_4_k_cu_a10dc286_28064cuda3std3__45__cpo4cendE)
_ZN39_INTERNAL_1c3ccb2d_4_k_cu_a10dc286_28064cuda3std3__45__cpo4cendE:
	.zero		1
	.type		_ZN39_INTERNAL_1c3ccb2d_4_k_cu_a10dc286_28064cuda3std6ranges3__45__cpo4swapE,@object
	.size		_ZN39_INTERNAL_1c3ccb2d_4_k_cu_a10dc286_28064cuda3std6ranges3__45__cpo4swapE,(.L_8 - _ZN39_INTERNAL_1c3ccb2d_4_k_cu_a10dc286_28064cuda3std6ranges3__45__cpo4swapE)
_ZN39_INTERNAL_1c3ccb2d_4_k_cu_a10dc286_28064cuda3std6ranges3__45__cpo4swapE:
	.zero		1
.L_8:


//--------------------- .nv.constant0._ZN7cutlass13device_kernelINS_4gemm6kernel13GemmUniversalIN4cute5tupleIJiiiiEEENS1_10collective13CollectiveMmaINS1_34MainloopSm90TmaGmmaWarpSpecializedILi5ENS5_IJNS4_1CILi1EEESB_SB_EEENS1_32KernelTmaWarpSpecializedPingpongEEENS5_IJNSA_ILi64EEENSA_ILi256EEESF_EEENS_10bfloat16_tENS5_IJSB_llEEESI_NS5_IJlSB_lEEENS4_8TiledMMAINS4_8MMA_AtomIJNS4_4SM904GMMA28MMA_64x256x16_F32BF16BF16_SSILNSO_5MajorE1ELSQ_0ELNSO_7ScaleInE1ELSR_1EEEEEENS4_6LayoutISC_NS5_IJNSA_ILi0EEESV_SV_EEEEENS5_IJNS4_10UnderscoreESY_SY_EEEEENS4_13SM90_TMA_LOADENS4_14ComposedLayoutINS4_7SwizzleILi3ELi4ELi3EEENS4_18smem_ptr_flag_bitsILi16EEENSU_INS5_IJSF_NSA_ILi8EEEEEENS5_IJSB_SF_EEEEEEEvNS4_8identityES11_NS12_IS14_S16_NSU_INS5_IJS17_SF_EEENS5_IJSF_SB_EEEEEEEvS1C_EENS_8epilogue10collective6detail29Sm90TmaWarpSpecializedAdapterINS1J_15DefaultEpilogueISI_SK_SK_NS1I_6thread17LinearCombinationISI_Li1EffLNS1N_9ScaleType4KindE0ELNS_15FloatRoundStyleE2ESI_EENS1_15EpilogueDefaultEEEEEvvEEEEvNT_6ParamsE --------------------------
	.section	.nv.constant0._ZN7cutlass13device_kernelINS_4gemm6kernel13GemmUniversalIN4cute5tupleIJiiiiEEENS1_10collective13CollectiveMmaINS1_34MainloopSm90TmaGmmaWarpSpecializedILi5ENS5_IJNS4_1CILi1EEESB_SB_EEENS1_32KernelTmaWarpSpecializedPingpongEEENS5_IJNSA_ILi64EEENSA_ILi256EEESF_EEENS_10bfloat16_tENS5_IJSB_llEEESI_NS5_IJlSB_lEEENS4_8TiledMMAINS4_8MMA_AtomIJNS4_4SM904GMMA28MMA_64x256x16_F32BF16BF16_SSILNSO_5MajorE1ELSQ_0ELNSO_7ScaleInE1ELSR_1EEEEEENS4_6LayoutISC_NS5_IJNSA_ILi0EEESV_SV_EEEEENS5_IJNS4_10UnderscoreESY_SY_EEEEENS4_13SM90_TMA_LOADENS4_14ComposedLayoutINS4_7SwizzleILi3ELi4ELi3EEENS4_18smem_ptr_flag_bitsILi16EEENSU_INS5_IJSF_NSA_ILi8EEEEEENS5_IJSB_SF_EEEEEEEvNS4_8identityES11_NS12_IS14_S16_NSU_INS5_IJS17_SF_EEENS5_IJSF_SB_EEEEEEEvS1C_EENS_8epilogue10collective6detail29Sm90TmaWarpSpecializedAdapterINS1J_15DefaultEpilogueISI_SK_SK_NS1I_6thread17LinearCombinationISI_Li1EffLNS1N_9ScaleType4KindE0ELNS_15FloatRoundStyleE2ESI_EENS1_15EpilogueDefaultEEEEEvvEEEEvNT_6ParamsE,"a",@progbits
	.sectionflags	@""
	.align	4
.nv.constant0._ZN7cutlass13device_kernelINS_4gemm6kernel13GemmUniversalIN4cute5tupleIJiiiiEEENS1_10collective13CollectiveMmaINS1_34MainloopSm90TmaGmmaWarpSpecializedILi5ENS5_IJNS4_1CILi1EEESB_SB_EEENS1_32KernelTmaWarpSpecializedPingpongEEENS5_IJNSA_ILi64EEENSA_ILi256EEESF_EEENS_10bfloat16_tENS5_IJSB_llEEESI_NS5_IJlSB_lEEENS4_8TiledMMAINS4_8MMA_AtomIJNS4_4SM904GMMA28MMA_64x256x16_F32BF16BF16_SSILNSO_5MajorE1ELSQ_0ELNSO_7ScaleInE1ELSR_1EEEEEENS4_6LayoutISC_NS5_IJNSA_ILi0EEESV_SV_EEEEENS5_IJNS4_10UnderscoreESY_SY_EEEEENS4_13SM90_TMA_LOADENS4_14ComposedLayoutINS4_7SwizzleILi3ELi4ELi3EEENS4_18smem_ptr_flag_bitsILi16EEENSU_INS5_IJSF_NSA_ILi8EEEEEENS5_IJSB_SF_EEEEEEEvNS4_8identityES11_NS12_IS14_S16_NSU_INS5_IJS17_SF_EEENS5_IJSF_SB_EEEEEEEvS1C_EENS_8epilogue10collective6detail29Sm90TmaWarpSpecializedAdapterINS1J_15DefaultEpilogueISI_SK_SK_NS1I_6thread17LinearCombinationISI_Li1EffLNS1N_9ScaleType4KindE0ELNS_15FloatRoundStyleE2ESI_EENS1_15EpilogueDefaultEEEEEvvEEEEvNT_6ParamsE:
	.zero		1664


//--------------------- SYMBOLS --------------------------

	.type		.nv.reservedSmem.offset0,@object
	.size		.nv.reservedSmem.offset0,0x4
	.type		__assertfail,@function
